	.target	sm_90a

	.elftype	@"ET_EXEC"


//--------------------- .note.nv.tkinfo           --------------------------
	.section	.note.nv.tkinfo,"",@"SHT_NOTE"
	.sectionflags	@"SHF_NOTE_NV_TKINFO"
	.tkinfo
        /*0018*/ 	.word	0x00000002
        /*0030*/ 	.string	""
        /*0030*/ 	.string	"ptxas"
        /*0030*/ 	.string	"Cuda compilation tools, release 13.0, V13.0.88"
        /*0030*/ 	.string	"Build cuda_13.0.r13.0/compiler.36424714_0"
        /*0030*/ 	.string	"-arch sm_90a -m 64 "



//--------------------- .note.nv.cuinfo           --------------------------
	.section	.note.nv.cuinfo,"",@"SHT_NOTE"
	.sectionflags	@"SHF_NOTE_NV_CUINFO"
        /*0018*/ 	.short	0x0002
        /*001a*/ 	.short	0x005a
        /*001c*/ 	.short	0x0082
	.zero		2


//--------------------- .nv.info                  --------------------------
	.section	.nv.info,"",@"SHT_CUDA_INFO"
	.align	4


	//----- nvinfo : EIATTR_REGCOUNT
	.align		4
        /*0000*/ 	.byte	0x04, 0x2f
        /*0002*/ 	.short	(.L_12 - .L_11)
	.align		4
.L_11:
        /*0004*/ 	.word	index@(_ZN7cutlass13device_kernelINS_4gemm6kernel13GemmUniversalIN4cute5tupleIJiiiiEEENS1_10collective13CollectiveMmaINS1_40MainloopSm90TmaGmmaWarpSpecializedSparseILi12ENS5_IJNS4_1CILi2EEENSA_ILi1EEESC_EEENS1_35KernelTmaWarpSpecializedCooperativeEEENS5_IJNSA_ILi128EEENSA_ILi64EEESG_EEEaNS5_IJNS4_6LayoutINS5_IJiNS5_IJSB_iEEEiEEENS5_IJlNS5_IJSC_SB_EEElEEEEENSJ_INS5_IJNS5_IJSH_iEEENS5_IJSG_iEEEiEEENS5_IJNS5_IJSG_NSA_ILi8192EEEEEENS5_IJSC_lEEElEEEEEEEEaNS5_IJlSC_lEEENS4_8TiledMMAINS4_8MMA_AtomIJNS4_4SM904GMMA6SPARSE27GMMA_64x64x64_S32S8S8_SS_TNILNS12_9SparseSelE0EEEEEENSJ_ISD_NS5_IJSC_NSA_ILi0EEES18_EEEEENS5_IJNS4_10UnderscoreES1B_S1B_EEEEENS4_13SM90_TMA_LOADENS4_14ComposedLayoutINS4_7SwizzleILi2ELi4ELi3EEENS4_25smem_sparse_ptr_flag_bitsILi2ELi8EEENSJ_INS5_IJNS5_IJSC_NSA_ILi8EEEEEENS5_IJSB_SH_EEEEEENS5_IJNS5_IJS18_SG_EEESM_EEEEEEEvNS4_8identityENS4_23SM90_TMA_LOAD_MULTICASTENS1F_INS1G_ILi3ELi4ELi3EEENS4_18smem_ptr_flag_bitsILi8EEENSJ_INS5_IJS1K_SG_EEENS5_IJSG_SC_EEEEEEEvS1S_EENS_8epilogue10collective6detail29Sm90TmaWarpSpecializedAdapterINS23_15DefaultEpilogueIiNS5_IJSC_llEEES27_NS22_6thread17LinearCombinationIiLi1EiiLNS28_9ScaleType4KindE0ELNS_15FloatRoundStyleE2EiEENS1_15EpilogueDefaultEEEEEvvEEEEvNT_6ParamsE)
        /*0008*/ 	.word	0x000000a8


	//----- nvinfo : EIATTR_FRAME_SIZE
	.align		4
.L_12:
        /*000c*/ 	.byte	0x04, 0x11
        /*000e*/ 	.short	(.L_14 - .L_13)
	.align		4
.L_13:
        /*0010*/ 	.word	index@(_ZN7cutlass13device_kernelINS_4gemm6kernel13GemmUniversalIN4cute5tupleIJiiiiEEENS1_10collective13CollectiveMmaINS1_40MainloopSm90TmaGmmaWarpSpecializedSparseILi12ENS5_IJNS4_1CILi2EEENSA_ILi1EEESC_EEENS1_35KernelTmaWarpSpecializedCooperativeEEENS5_IJNSA_ILi128EEENSA_ILi64EEESG_EEEaNS5_IJNS4_6LayoutINS5_IJiNS5_IJSB_iEEEiEEENS5_IJlNS5_IJSC_SB_EEElEEEEENSJ_INS5_IJNS5_IJSH_iEEENS5_IJSG_iEEEiEEENS5_IJNS5_IJSG_NSA_ILi8192EEEEEENS5_IJSC_lEEElEEEEEEEEaNS5_IJlSC_lEEENS4_8TiledMMAINS4_8MMA_AtomIJNS4_4SM904GMMA6SPARSE27GMMA_64x64x64_S32S8S8_SS_TNILNS12_9SparseSelE0EEEEEENSJ_ISD_NS5_IJSC_NSA_ILi0EEES18_EEEEENS5_IJNS4_10UnderscoreES1B_S1B_EEEEENS4_13SM90_TMA_LOADENS4_14ComposedLayoutINS4_7SwizzleILi2ELi4ELi3EEENS4_25smem_sparse_ptr_flag_bitsILi2ELi8EEENSJ_INS5_IJNS5_IJSC_NSA_ILi8EEEEEENS5_IJSB_SH_EEEEEENS5_IJNS5_IJS18_SG_EEESM_EEEEEEEvNS4_8identityENS4_23SM90_TMA_LOAD_MULTICASTENS1F_INS1G_ILi3ELi4ELi3EEENS4_18smem_ptr_flag_bitsILi8EEENSJ_INS5_IJS1K_SG_EEENS5_IJSG_SC_EEEEEEEvS1S_EENS_8epilogue10collective6detail29Sm90TmaWarpSpecializedAdapterINS23_15DefaultEpilogueIiNS5_IJSC_llEEES27_NS22_6thread17LinearCombinationIiLi1EiiLNS28_9ScaleType4KindE0ELNS_15FloatRoundStyleE2EiEENS1_15EpilogueDefaultEEEEEvvEEEEvNT_6ParamsE)
        /*0014*/ 	.word	0x00000000


	//----- nvinfo : EIATTR_MIN_STACK_SIZE
	.align		4
.L_14:
        /*0018*/ 	.byte	0x04, 0x12
        /*001a*/ 	.short	(.L_16 - .L_15)
	.align		4
.L_15:
        /*001c*/ 	.word	index@(_ZN7cutlass13device_kernelINS_4gemm6kernel13GemmUniversalIN4cute5tupleIJiiiiEEENS1_10collective13CollectiveMmaINS1_40MainloopSm90TmaGmmaWarpSpecializedSparseILi12ENS5_IJNS4_1CILi2EEENSA_ILi1EEESC_EEENS1_35KernelTmaWarpSpecializedCooperativeEEENS5_IJNSA_ILi128EEENSA_ILi64EEESG_EEEaNS5_IJNS4_6LayoutINS5_IJiNS5_IJSB_iEEEiEEENS5_IJlNS5_IJSC_SB_EEElEEEEENSJ_INS5_IJNS5_IJSH_iEEENS5_IJSG_iEEEiEEENS5_IJNS5_IJSG_NSA_ILi8192EEEEEENS5_IJSC_lEEElEEEEEEEEaNS5_IJlSC_lEEENS4_8TiledMMAINS4_8MMA_AtomIJNS4_4SM904GMMA6SPARSE27GMMA_64x64x64_S32S8S8_SS_TNILNS12_9SparseSelE0EEEEEENSJ_ISD_NS5_IJSC_NSA_ILi0EEES18_EEEEENS5_IJNS4_10UnderscoreES1B_S1B_EEEEENS4_13SM90_TMA_LOADENS4_14ComposedLayoutINS4_7SwizzleILi2ELi4ELi3EEENS4_25smem_sparse_ptr_flag_bitsILi2ELi8EEENSJ_INS5_IJNS5_IJSC_NSA_ILi8EEEEEENS5_IJSB_SH_EEEEEENS5_IJNS5_IJS18_SG_EEESM_EEEEEEEvNS4_8identityENS4_23SM90_TMA_LOAD_MULTICASTENS1F_INS1G_ILi3ELi4ELi3EEENS4_18smem_ptr_flag_bitsILi8EEENSJ_INS5_IJS1K_SG_EEENS5_IJSG_SC_EEEEEEEvS1S_EENS_8epilogue10collective6detail29Sm90TmaWarpSpecializedAdapterINS23_15DefaultEpilogueIiNS5_IJSC_llEEES27_NS22_6thread17LinearCombinationIiLi1EiiLNS28_9ScaleType4KindE0ELNS_15FloatRoundStyleE2EiEENS1_15EpilogueDefaultEEEEEvvEEEEvNT_6ParamsE)
        /*0020*/ 	.word	0x00000000
.L_16:


//--------------------- .nv.compat                --------------------------
	.section	.nv.compat,"",@"SHT_CUDA_COMPAT_INFO"
	.align	4
        /*0000*/ 	.byte	0x02, 0x09, 0x01, 0x00, 0x02, 0x02, 0x04, 0x00, 0x02, 0x05, 0x05, 0x00, 0x03, 0x07, 0x01, 0x01
        /*0010*/ 	.byte	0x02, 0x03, 0x01, 0x00, 0x02, 0x06, 0x01, 0x00, 0x04, 0x0b, 0x08, 0x00, 0x00, 0x00, 0x00, 0x00
        /*0020*/ 	.byte	0x00, 0x00, 0x00, 0x00


//--------------------- .nv.info._ZN7cutlass13device_kernelINS_4gemm6kernel13GemmUniversalIN4cute5tupleIJiiiiEEENS1_10collective13CollectiveMmaINS1_40MainloopSm90TmaGmmaWarpSpecializedSparseILi12ENS5_IJNS4_1CILi2EEENSA_ILi1EEESC_EEENS1_35KernelTmaWarpSpecializedCooperativeEEENS5_IJNSA_ILi128EEENSA_ILi64EEESG_EEEaNS5_IJNS4_6LayoutINS5_IJiNS5_IJSB_iEEEiEEENS5_IJlNS5_IJSC_SB_EEElEEEEENSJ_INS5_IJNS5_IJSH_iEEENS5_IJSG_iEEEiEEENS5_IJNS5_IJSG_NSA_ILi8192EEEEEENS5_IJSC_lEEElEEEEEEEEaNS5_IJlSC_lEEENS4_8TiledMMAINS4_8MMA_AtomIJNS4_4SM904GMMA6SPARSE27GMMA_64x64x64_S32S8S8_SS_TNILNS12_9SparseSelE0EEEEEENSJ_ISD_NS5_IJSC_NSA_ILi0EEES18_EEEEENS5_IJNS4_10UnderscoreES1B_S1B_EEEEENS4_13SM90_TMA_LOADENS4_14ComposedLayoutINS4_7SwizzleILi2ELi4ELi3EEENS4_25smem_sparse_ptr_flag_bitsILi2ELi8EEENSJ_INS5_IJNS5_IJSC_NSA_ILi8EEEEEENS5_IJSB_SH_EEEEEENS5_IJNS5_IJS18_SG_EEESM_EEEEEEEvNS4_8identityENS4_23SM90_TMA_LOAD_MULTICASTENS1F_INS1G_ILi3ELi4ELi3EEENS4_18smem_ptr_flag_bitsILi8EEENSJ_INS5_IJS1K_SG_EEENS5_IJSG_SC_EEEEEEEvS1S_EENS_8epilogue10collective6detail29Sm90TmaWarpSpecializedAdapterINS23_15DefaultEpilogueIiNS5_IJSC_llEEES27_NS22_6thread17LinearCombinationIiLi1EiiLNS28_9ScaleType4KindE0ELNS_15FloatRoundStyleE2EiEENS1_15EpilogueDefaultEEEEEvvEEEEvNT_6ParamsE --------------------------
	.section	.nv.info._ZN7cutlass13device_kernelINS_4gemm6kernel13GemmUniversalIN4cute5tupleIJiiiiEEENS1_10collective13CollectiveMmaINS1_40MainloopSm90TmaGmmaWarpSpecializedSparseILi12ENS5_IJNS4_1CILi2EEENSA_ILi1EEESC_EEENS1_35KernelTmaWarpSpecializedCooperativeEEENS5_IJNSA_ILi128EEENSA_ILi64EEESG_EEEaNS5_IJNS4_6LayoutINS5_IJiNS5_IJSB_iEEEiEEENS5_IJlNS5_IJSC_SB_EEElEEEEENSJ_INS5_IJNS5_IJSH_iEEENS5_IJSG_iEEEiEEENS5_IJNS5_IJSG_NSA_ILi8192EEEEEENS5_IJSC_lEEElEEEEEEEEaNS5_IJlSC_lEEENS4_8TiledMMAINS4_8MMA_AtomIJNS4_4SM904GMMA6SPARSE27GMMA_64x64x64_S32S8S8_SS_TNILNS12_9SparseSelE0EEEEEENSJ_ISD_NS5_IJSC_NSA_ILi0EEES18_EEEEENS5_IJNS4_10UnderscoreES1B_S1B_EEEEENS4_13SM90_TMA_LOADENS4_14ComposedLayoutINS4_7SwizzleILi2ELi4ELi3EEENS4_25smem_sparse_ptr_flag_bitsILi2ELi8EEENSJ_INS5_IJNS5_IJSC_NSA_ILi8EEEEEENS5_IJSB_SH_EEEEEENS5_IJNS5_IJS18_SG_EEESM_EEEEEEEvNS4_8identityENS4_23SM90_TMA_LOAD_MULTICASTENS1F_INS1G_ILi3ELi4ELi3EEENS4_18smem_ptr_flag_bitsILi8EEENSJ_INS5_IJS1K_SG_EEENS5_IJSG_SC_EEEEEEEvS1S_EENS_8epilogue10collective6detail29Sm90TmaWarpSpecializedAdapterINS23_15DefaultEpilogueIiNS5_IJSC_llEEES27_NS22_6thread17LinearCombinationIiLi1EiiLNS28_9ScaleType4KindE0ELNS_15FloatRoundStyleE2EiEENS1_15EpilogueDefaultEEEEEvvEEEEvNT_6ParamsE,"",@"SHT_CUDA_INFO"
	.sectionflags	@""
	.align	4


	//----- nvinfo : EIATTR_CUDA_API_VERSION
	.align		4
        /*0000*/ 	.byte	0x04, 0x37
        /*0002*/ 	.short	(.L_18 - .L_17)
.L_17:
        /*0004*/ 	.word	0x00000082


	//----- nvinfo : EIATTR_KPARAM_INFO
	.align		4
.L_18:
        /*0008*/ 	.byte	0x04, 0x17
        /*000a*/ 	.short	(.L_20 - .L_19)
.L_19:
        /*000c*/ 	.word	0x00000000
        /*0010*/ 	.short	0x0000
        /*0012*/ 	.short	0x0070
        /*0014*/ 	.byte	0x00, 0xf0, 0x01, 0x14


	//----- nvinfo : EIATTR_SPARSE_MMA_MASK
	.align		4
.L_20:
        /*0018*/ 	.byte	0x03, 0x50
        /*001a*/ 	.short	0x0004


	//----- nvinfo : EIATTR_MAXREG_COUNT
	.align		4
        /*001c*/ 	.byte	0x03, 0x1b
        /*001e*/ 	.short	0x00a8


	//----- nvinfo : EIATTR_NUM_BARRIERS
	.align		4
        /*0020*/ 	.byte	0x02, 0x4c
        /*0022*/ 	.byte	0x01
	.zero		1


	//----- nvinfo : EIATTR_MERCURY_ISA_VERSION
	.align		4
        /*0024*/ 	.byte	0x03, 0x5f
        /*0026*/ 	.short	0x0101


	//----- nvinfo : EIATTR_INT_WARP_WIDE_INSTR_OFFSETS
	.align		4
        /*0028*/ 	.byte	0x04, 0x31
        /*002a*/ 	.short	(.L_22 - .L_21)


	//   ....[0]....
.L_21:
        /*002c*/ 	.word	0x00000630


	//   ....[1]....
        /*0030*/ 	.word	0x00000770


	//   ....[2]....
        /*0034*/ 	.word	0x00000810


	//----- nvinfo : EIATTR_COOP_GROUP_MASK_REGIDS
	.align		4
.L_22:
        /*0038*/ 	.byte	0x04, 0x29
        /*003a*/ 	.short	(.L_24 - .L_23)


	//   ....[0]....
.L_23:
        /*003c*/ 	.word	0xffffffff


	//   ....[1]....
        /*0040*/ 	.word	0xffffffff


	//   ....[2]....
        /*0044*/ 	.word	0xffffffff


	//   ....[3]....
        /*0048*/ 	.word	0xffffffff


	//   ....[4]....
        /*004c*/ 	.word	0xffffffff


	//   ....[5]....
        /*0050*/ 	.word	0xffffffff


	//----- nvinfo : EIATTR_COOP_GROUP_INSTR_OFFSETS
	.align		4
.L_24:
        /*0054*/ 	.byte	0x04, 0x28
        /*0056*/ 	.short	(.L_26 - .L_25)


	//   ....[0]....
.L_25:
        /*0058*/ 	.word	0x00000060


	//   ....[1]....
        /*005c*/ 	.word	0x00000070


	//   ....[2]....
        /*0060*/ 	.word	0x00000160


	//   ....[3]....
        /*0064*/ 	.word	0x00000440


	//   ....[4]....
        /*0068*/ 	.word	0x00000940


	//   ....[5]....
        /*006c*/ 	.word	0x000013c0


	//----- nvinfo : EIATTR_REG_RECONFIG
	.align		4
.L_26:
        /*0070*/ 	.byte	0x01, 0x54
	.zero		2


	//----- nvinfo : EIATTR_MBARRIER_INSTR_OFFSETS
	.align		4
        /*0074*/ 	.byte	0x04, 0x39
        /*0076*/ 	.short	(.L_28 - .L_27)


	//   ....[0]....
.L_27:
        /*0078*/ 	.word	0x00000280
        /*007c*/ 	.word	0x000000ff
        /*0080*/ 	.word	0x00000000
        /*0084*/ 	.short	0x0100
        /*0086*/ 	.byte	0x08
	.zero		1


	//   ....[1]....
        /*0088*/ 	.word	0x00000290
        /*008c*/ 	.word	0x000000ff
        /*0090*/ 	.word	0x00000060
        /*0094*/ 	.short	0x0100
        /*0096*/ 	.byte	0x08
	.zero		1


	//   ....[2]....
        /*0098*/ 	.word	0x000002a0
        /*009c*/ 	.word	0x000000ff
        /*00a0*/ 	.word	0x00000008
        /*00a4*/ 	.short	0x0100
        /*00a6*/ 	.byte	0x08
	.zero		1


	//   ....[3]....
        /*00a8*/ 	.word	0x000002b0
        /*00ac*/ 	.word	0x000000ff
        /*00b0*/ 	.word	0x00000068
        /*00b4*/ 	.short	0x0100
        /*00b6*/ 	.byte	0x08
	.zero		1


	//   ....[4]....
        /*00b8*/ 	.word	0x000002c0
        /*00bc*/ 	.word	0x000000ff
        /*00c0*/ 	.word	0x00000010
        /*00c4*/ 	.short	0x0100
        /*00c6*/ 	.byte	0x08
	.zero		1


	//   ....[5]....
        /*00c8*/ 	.word	0x000002d0
        /*00cc*/ 	.word	0x000000ff
        /*00d0*/ 	.word	0x00000070
        /*00d4*/ 	.short	0x0100
        /*00d6*/ 	.byte	0x08
	.zero		1


	//   ....[6]....
        /*00d8*/ 	.word	0x000002e0
        /*00dc*/ 	.word	0x000000ff
        /*00e0*/ 	.word	0x00000018
        /*00e4*/ 	.short	0x0100
        /*00e6*/ 	.byte	0x08
	.zero		1


	//   ....[7]....
        /*00e8*/ 	.word	0x000002f0
        /*00ec*/ 	.word	0x000000ff
        /*00f0*/ 	.word	0x00000078
        /*00f4*/ 	.short	0x0100
        /*00f6*/ 	.byte	0x08
	.zero		1


	//   ....[8]....
        /*00f8*/ 	.word	0x00000300
        /*00fc*/ 	.word	0x000000ff
        /*0100*/ 	.word	0x00000020
        /*0104*/ 	.short	0x0100
        /*0106*/ 	.byte	0x08
	.zero		1


	//   ....[9]....
        /*0108*/ 	.word	0x00000310
        /*010c*/ 	.word	0x000000ff
        /*0110*/ 	.word	0x00000080
        /*0114*/ 	.short	0x0100
        /*0116*/ 	.byte	0x08
	.zero		1


	//   ....[10]....
        /*0118*/ 	.word	0x00000320
        /*011c*/ 	.word	0x000000ff
        /*0120*/ 	.word	0x00000028
        /*0124*/ 	.short	0x0100
        /*0126*/ 	.byte	0x08
	.zero		1


	//   ....[11]....
        /*0128*/ 	.word	0x00000330
        /*012c*/ 	.word	0x000000ff
        /*0130*/ 	.word	0x00000088
        /*0134*/ 	.short	0x0100
        /*0136*/ 	.byte	0x08
	.zero		1


	//   ....[12]....
        /*0138*/ 	.word	0x00000340
        /*013c*/ 	.word	0x000000ff
        /*0140*/ 	.word	0x00000030
        /*0144*/ 	.short	0x0100
        /*0146*/ 	.byte	0x08
	.zero		1


	//   ....[13]....
        /*0148*/ 	.word	0x00000350
        /*014c*/ 	.word	0x000000ff
        /*0150*/ 	.word	0x00000090
        /*0154*/ 	.short	0x0100
        /*0156*/ 	.byte	0x08
	.zero		1


	//   ....[14]....
        /*0158*/ 	.word	0x00000360
        /*015c*/ 	.word	0x000000ff
        /*0160*/ 	.word	0x00000038
        /*0164*/ 	.short	0x0100
        /*0166*/ 	.byte	0x08
	.zero		1


	//   ....[15]....
        /*0168*/ 	.word	0x00000370
        /*016c*/ 	.word	0x000000ff
        /*0170*/ 	.word	0x00000098
        /*0174*/ 	.short	0x0100
        /*0176*/ 	.byte	0x08
	.zero		1


	//   ....[16]....
        /*0178*/ 	.word	0x00000380
        /*017c*/ 	.word	0x000000ff
        /*0180*/ 	.word	0x00000040
        /*0184*/ 	.short	0x0100
        /*0186*/ 	.byte	0x08
	.zero		1


	//   ....[17]....
        /*0188*/ 	.word	0x00000390
        /*018c*/ 	.word	0x000000ff
        /*0190*/ 	.word	0x000000a0
        /*0194*/ 	.short	0x0100
        /*0196*/ 	.byte	0x08
	.zero		1


	//   ....[18]....
        /*0198*/ 	.word	0x000003a0
        /*019c*/ 	.word	0x000000ff
        /*01a0*/ 	.word	0x00000048
        /*01a4*/ 	.short	0x0100
        /*01a6*/ 	.byte	0x08
	.zero		1


	//   ....[19]....
        /*01a8*/ 	.word	0x000003b0
        /*01ac*/ 	.word	0x000000ff
        /*01b0*/ 	.word	0x000000a8
        /*01b4*/ 	.short	0x0100
        /*01b6*/ 	.byte	0x08
	.zero		1


	//   ....[20]....
        /*01b8*/ 	.word	0x000003c0
        /*01bc*/ 	.word	0x000000ff
        /*01c0*/ 	.word	0x00000050
        /*01c4*/ 	.short	0x0100
        /*01c6*/ 	.byte	0x08
	.zero		1


	//   ....[21]....
        /*01c8*/ 	.word	0x000003d0
        /*01cc*/ 	.word	0x000000ff
        /*01d0*/ 	.word	0x000000b0
        /*01d4*/ 	.short	0x0100
        /*01d6*/ 	.byte	0x08
	.zero		1


	//   ....[22]....
        /*01d8*/ 	.word	0x000003e0
        /*01dc*/ 	.word	0x000000ff
        /*01e0*/ 	.word	0x00000058
        /*01e4*/ 	.short	0x0100
        /*01e6*/ 	.byte	0x08
	.zero		1


	//   ....[23]....
        /*01e8*/ 	.word	0x000003f0
        /*01ec*/ 	.word	0x000000ff
        /*01f0*/ 	.word	0x000000b8
        /*01f4*/ 	.short	0x0100
        /*01f6*/ 	.byte	0x08
	.zero		1


	//   ....[24]....
        /*01f8*/ 	.word	0x00000870
        /*01fc*/ 	.word	0x000000ff
        /*0200*/ 	.word	0x000000d0
        /*0204*/ 	.short	0x0100
        /*0206*/ 	.byte	0x06
	.zero		1


	//   ....[25]....
        /*0208*/ 	.word	0x000008e0
        /*020c*/ 	.word	0x000000ff
        /*0210*/ 	.word	0x000000d8
        /*0214*/ 	.short	0x0100
        /*0216*/ 	.byte	0x06
	.zero		1


	//   ....[26]....
        /*0218*/ 	.word	0x00001600
        /*021c*/ 	.word	0x000000ff
        /*0220*/ 	.word	0x00000000
        /*0224*/ 	.short	0x010a
        /*0226*/ 	.byte	0x08
	.zero		1


	//   ....[27]....
        /*0228*/ 	.word	0x000016f0
        /*022c*/ 	.word	0x000000ff
        /*0230*/ 	.word	0x00000000
        /*0234*/ 	.short	0x010a
        /*0236*/ 	.byte	0x08
	.zero		1


	//   ....[28]....
        /*0238*/ 	.word	0x000018a0
        /*023c*/ 	.word	0x00000012
        /*0240*/ 	.word	0x00000000
        /*0244*/ 	.short	0x0101
        /*0246*/ 	.byte	0x3f
	.zero		1


	//   ....[29]....
        /*0248*/ 	.word	0x00005290
        /*024c*/ 	.word	0x00000015
        /*0250*/ 	.word	0x00000060
        /*0254*/ 	.short	0x010a
        /*0256*/ 	.byte	0x3f
	.zero		1


	//   ....[30]....
        /*0258*/ 	.word	0x000056c0
        /*025c*/ 	.word	0x00000008
        /*0260*/ 	.word	0x000000d8
        /*0264*/ 	.short	0x0101
        /*0266*/ 	.byte	0x3f
	.zero		1


	//   ....[31]....
        /*0268*/ 	.word	0x00005e00
        /*026c*/ 	.word	0x00000007
        /*0270*/ 	.word	0x00000000
        /*0274*/ 	.short	0x010a
        /*0276*/ 	.byte	0x3f
	.zero		1


	//   ....[32]....
        /*0278*/ 	.word	0x00005e80
        /*027c*/ 	.word	0x00000008
        /*0280*/ 	.word	0x00000000
        /*0284*/ 	.short	0x010a
        /*0286*/ 	.byte	0x3f
	.zero		1


	//   ....[33]....
        /*0288*/ 	.word	0x00005f10
        /*028c*/ 	.word	0x00000009
        /*0290*/ 	.word	0x00000000
        /*0294*/ 	.short	0x010a
        /*0296*/ 	.byte	0x3f
	.zero		1


	//   ....[34]....
        /*0298*/ 	.word	0x00005fa0
        /*029c*/ 	.word	0x00000008
        /*02a0*/ 	.word	0x00000000
        /*02a4*/ 	.short	0x010a
        /*02a6*/ 	.byte	0x3f
	.zero		1


	//   ....[35]....
        /*02a8*/ 	.word	0x00006030
        /*02ac*/ 	.word	0x00000009
        /*02b0*/ 	.word	0x00000000
        /*02b4*/ 	.short	0x010a
        /*02b6*/ 	.byte	0x3f
	.zero		1


	//   ....[36]....
        /*02b8*/ 	.word	0x000060c0
        /*02bc*/ 	.word	0x00000008
        /*02c0*/ 	.word	0x00000000
        /*02c4*/ 	.short	0x010a
        /*02c6*/ 	.byte	0x3f
	.zero		1


	//   ....[37]....
        /*02c8*/ 	.word	0x00006150
        /*02cc*/ 	.word	0x00000009
        /*02d0*/ 	.word	0x00000000
        /*02d4*/ 	.short	0x010a
        /*02d6*/ 	.byte	0x3f
	.zero		1


	//   ....[38]....
        /*02d8*/ 	.word	0x000061e0
        /*02dc*/ 	.word	0x00000008
        /*02e0*/ 	.word	0x00000000
        /*02e4*/ 	.short	0x010a
        /*02e6*/ 	.byte	0x3f
	.zero		1


	//   ....[39]....
        /*02e8*/ 	.word	0x00006270
        /*02ec*/ 	.word	0x00000009
        /*02f0*/ 	.word	0x00000000
        /*02f4*/ 	.short	0x010a
        /*02f6*/ 	.byte	0x3f
	.zero		1


	//   ....[40]....
        /*02f8*/ 	.word	0x00006300
        /*02fc*/ 	.word	0x00000008
        /*0300*/ 	.word	0x00000000
        /*0304*/ 	.short	0x010a
        /*0306*/ 	.byte	0x3f
	.zero		1


	//   ....[41]....
        /*0308*/ 	.word	0x00006390
        /*030c*/ 	.word	0x0000000b
        /*0310*/ 	.word	0x00000000
        /*0314*/ 	.short	0x010a
        /*0316*/ 	.byte	0x3f
	.zero		1


	//   ....[42]....
        /*0318*/ 	.word	0x00006420
        /*031c*/ 	.word	0x00000003
        /*0320*/ 	.word	0x00000000
        /*0324*/ 	.short	0x010a
        /*0326*/ 	.byte	0x3f
	.zero		1


	//   ....[43]....
        /*0328*/ 	.word	0x00006490
        /*032c*/ 	.word	0x00000012
        /*0330*/ 	.word	0x00000000
        /*0334*/ 	.short	0x010a
        /*0336*/ 	.byte	0x3f
	.zero		1


	//   ....[44]....
        /*0338*/ 	.word	0x00006560
        /*033c*/ 	.word	0x00000015
        /*0340*/ 	.word	0x00000060
        /*0344*/ 	.short	0x010a
        /*0346*/ 	.byte	0x3f
	.zero		1


	//   ....[45]....
        /*0348*/ 	.word	0x00006630
        /*034c*/ 	.word	0x00000007
        /*0350*/ 	.word	0x00000000
        /*0354*/ 	.short	0x010a
        /*0356*/ 	.byte	0x3f
	.zero		1


	//   ....[46]....
        /*0358*/ 	.word	0x00006680
        /*035c*/ 	.word	0x00000008
        /*0360*/ 	.word	0x00000000
        /*0364*/ 	.short	0x010a
        /*0366*/ 	.byte	0x3f
	.zero		1


	//   ....[47]....
        /*0368*/ 	.word	0x000066d0
        /*036c*/ 	.word	0x00000009
        /*0370*/ 	.word	0x00000000
        /*0374*/ 	.short	0x010a
        /*0376*/ 	.byte	0x3f
	.zero		1


	//   ....[48]....
        /*0378*/ 	.word	0x00006720
        /*037c*/ 	.word	0x00000008
        /*0380*/ 	.word	0x00000000
        /*0384*/ 	.short	0x010a
        /*0386*/ 	.byte	0x3f
	.zero		1


	//   ....[49]....
        /*0388*/ 	.word	0x00006770
        /*038c*/ 	.word	0x00000009
        /*0390*/ 	.word	0x00000000
        /*0394*/ 	.short	0x010a
        /*0396*/ 	.byte	0x3f
	.zero		1


	//   ....[50]....
        /*0398*/ 	.word	0x000067c0
        /*039c*/ 	.word	0x00000008
        /*03a0*/ 	.word	0x00000000
        /*03a4*/ 	.short	0x010a
        /*03a6*/ 	.byte	0x3f
	.zero		1


	//   ....[51]....
        /*03a8*/ 	.word	0x00006810
        /*03ac*/ 	.word	0x00000009
        /*03b0*/ 	.word	0x00000000
        /*03b4*/ 	.short	0x010a
        /*03b6*/ 	.byte	0x3f
	.zero		1


	//   ....[52]....
        /*03b8*/ 	.word	0x00006860
        /*03bc*/ 	.word	0x00000008
        /*03c0*/ 	.word	0x00000000
        /*03c4*/ 	.short	0x010a
        /*03c6*/ 	.byte	0x3f
	.zero		1


	//   ....[53]....
        /*03c8*/ 	.word	0x000068b0
        /*03cc*/ 	.word	0x00000009
        /*03d0*/ 	.word	0x00000000
        /*03d4*/ 	.short	0x010a
        /*03d6*/ 	.byte	0x3f
	.zero		1


	//   ....[54]....
        /*03d8*/ 	.word	0x00006900
        /*03dc*/ 	.word	0x00000008
        /*03e0*/ 	.word	0x00000000
        /*03e4*/ 	.short	0x010a
        /*03e6*/ 	.byte	0x3f
	.zero		1


	//   ....[55]....
        /*03e8*/ 	.word	0x00006950
        /*03ec*/ 	.word	0x0000000b
        /*03f0*/ 	.word	0x00000000
        /*03f4*/ 	.short	0x010a
        /*03f6*/ 	.byte	0x3f
	.zero		1


	//----- nvinfo : EIATTR_NUM_MBARRIERS
	.align		4
.L_28:
        /*03f8*/ 	.byte	0x03, 0x38
        /*03fa*/ 	.short	0x001a


	//----- nvinfo : EIATTR_EXIT_INSTR_OFFSETS
	.align		4
        /*03fc*/ 	.byte	0x04, 0x1c
        /*03fe*/ 	.short	(.L_30 - .L_29)


	//   ....[0]....
.L_29:
        /*0400*/ 	.word	0x00000aa0


	//   ....[1]....
        /*0404*/ 	.word	0x00001290


	//   ....[2]....
        /*0408*/ 	.word	0x00004970


	//   ....[3]....
        /*040c*/ 	.word	0x00004ed0


	//   ....[4]....
        /*0410*/ 	.word	0x00006470


	//----- nvinfo : EIATTR_MAX_THREADS
	.align		4
.L_30:
        /*0414*/ 	.byte	0x04, 0x05
        /*0416*/ 	.short	(.L_32 - .L_31)
.L_31:
        /*0418*/ 	.word	0x00000180
        /*041c*/ 	.word	0x00000001
        /*0420*/ 	.word	0x00000001


	//----- nvinfo : EIATTR_CRS_STACK_SIZE
	.align		4
.L_32:
        /*0424*/ 	.byte	0x04, 0x1e
        /*0426*/ 	.short	(.L_34 - .L_33)
.L_33:
        /*0428*/ 	.word	0x00000000


	//----- nvinfo : EIATTR_CBANK_PARAM_SIZE
	.align		4
.L_34:
        /*042c*/ 	.byte	0x03, 0x19
        /*042e*/ 	.short	0x0570


	//----- nvinfo : EIATTR_PARAM_CBANK
	.align		4
        /*0430*/ 	.byte	0x04, 0x0a
        /*0432*/ 	.short	(.L_36 - .L_35)
	.align		4
.L_35:
        /*0434*/ 	.word	index@(.nv.constant0._ZN7cutlass13device_kernelINS_4gemm6kernel13GemmUniversalIN4cute5tupleIJiiiiEEENS1_10collective13CollectiveMmaINS1_40MainloopSm90TmaGmmaWarpSpecializedSparseILi12ENS5_IJNS4_1CILi2EEENSA_ILi1EEESC_EEENS1_35KernelTmaWarpSpecializedCooperativeEEENS5_IJNSA_ILi128EEENSA_ILi64EEESG_EEEaNS5_IJNS4_6LayoutINS5_IJiNS5_IJSB_iEEEiEEENS5_IJlNS5_IJSC_SB_EEElEEEEENSJ_INS5_IJNS5_IJSH_iEEENS5_IJSG_iEEEiEEENS5_IJNS5_IJSG_NSA_ILi8192EEEEEENS5_IJSC_lEEElEEEEEEEEaNS5_IJlSC_lEEENS4_8TiledMMAINS4_8MMA_AtomIJNS4_4SM904GMMA6SPARSE27GMMA_64x64x64_S32S8S8_SS_TNILNS12_9SparseSelE0EEEEEENSJ_ISD_NS5_IJSC_NSA_ILi0EEES18_EEEEENS5_IJNS4_10UnderscoreES1B_S1B_EEEEENS4_13SM90_TMA_LOADENS4_14ComposedLayoutINS4_7SwizzleILi2ELi4ELi3EEENS4_25smem_sparse_ptr_flag_bitsILi2ELi8EEENSJ_INS5_IJNS5_IJSC_NSA_ILi8EEEEEENS5_IJSB_SH_EEEEEENS5_IJNS5_IJS18_SG_EEESM_EEEEEEEvNS4_8identityENS4_23SM90_TMA_LOAD_MULTICASTENS1F_INS1G_ILi3ELi4ELi3EEENS4_18smem_ptr_flag_bitsILi8EEENSJ_INS5_IJS1K_SG_EEENS5_IJSG_SC_EEEEEEEvS1S_EENS_8epilogue10collective6detail29Sm90TmaWarpSpecializedAdapterINS23_15DefaultEpilogueIiNS5_IJSC_llEEES27_NS22_6thread17LinearCombinationIiLi1EiiLNS28_9ScaleType4KindE0ELNS_15FloatRoundStyleE2EiEENS1_15EpilogueDefaultEEEEEvvEEEEvNT_6ParamsE)
        /*0438*/ 	.short	0x0210
        /*043a*/ 	.short	0x0570


	//----- nvinfo : EIATTR_SW_WAR
	.align		4
.L_36:
        /*043c*/ 	.byte	0x04, 0x36
        /*043e*/ 	.short	(.L_38 - .L_37)
.L_37:
        /*0440*/ 	.word	0x00000008
.L_38:


//--------------------- .nv.callgraph             --------------------------
	.section	.nv.callgraph,"",@"SHT_CUDA_CALLGRAPH"
	.align	4
	.sectionentsize	8
	.align		4
        /*0000*/ 	.word	0x00000000
	.align		4
        /*0004*/ 	.word	0xffffffff
	.align		4
        /*0008*/ 	.word	0x00000000
	.align		4
        /*000c*/ 	.word	0xfffffffe
	.align		4
        /*0010*/ 	.word	0x00000000
	.align		4
        /*0014*/ 	.word	0xfffffffd
	.align		4
        /*0018*/ 	.word	0x00000000
	.align		4
        /*001c*/ 	.word	0xfffffffc


//--------------------- .nv.constant4             --------------------------
	.section	.nv.constant4,"a",@progbits
	.align	8
	.align		8
.nv.constant4:
        /*0000*/ 	.dword	_ZN39_INTERNAL_e943541c_4_k_cu_f572f3d0_27834cuda3std3__45__cpo5beginE
	.align		8
        /*0008*/ 	.dword	_ZN39_INTERNAL_e943541c_4_k_cu_f572f3d0_27834cuda3std3__45__cpo3endE
	.align		8
        /*0010*/ 	.dword	_ZN39_INTERNAL_e943541c_4_k_cu_f572f3d0_27834cuda3std3__45__cpo6cbeginE
	.align		8
        /*0018*/ 	.dword	_ZN39_INTERNAL_e943541c_4_k_cu_f572f3d0_27834cuda3std3__45__cpo4cendE
	.align		8
        /*0020*/ 	.dword	_ZN39_INTERNAL_e943541c_4_k_cu_f572f3d0_27834cuda3std3__441_GLOBAL__N__e943541c_4_k_cu_f572f3d0_27836ignoreE
	.align		8
        /*0028*/ 	.dword	_ZN39_INTERNAL_e943541c_4_k_cu_f572f3d0_27834cuda3std3__419piecewise_constructE
	.align		8
        /*0030*/ 	.dword	_ZN39_INTERNAL_e943541c_4_k_cu_f572f3d0_27834cuda3std3__48in_placeE
	.align		8
        /*0038*/ 	.dword	_ZN39_INTERNAL_e943541c_4_k_cu_f572f3d0_27834cuda3std6ranges3__45__cpo4swapE
	.align		8
        /*0040*/ 	.dword	_ZN39_INTERNAL_e943541c_4_k_cu_f572f3d0_27834cuda3std6ranges3__45__cpo9iter_moveE
	.align		8
        /*0048*/ 	.dword	_ZN39_INTERNAL_e943541c_4_k_cu_f572f3d0_27834cute7productE
	.align		8
        /*0050*/ 	.dword	_ZN39_INTERNAL_e943541c_4_k_cu_f572f3d0_27834cute1_E


//--------------------- .text._ZN7cutlass13device_kernelINS_4gemm6kernel13GemmUniversalIN4cute5tupleIJiiiiEEENS1_10collective13CollectiveMmaINS1_40MainloopSm90TmaGmmaWarpSpecializedSparseILi12ENS5_IJNS4_1CILi2EEENSA_ILi1EEESC_EEENS1_35KernelTmaWarpSpecializedCooperativeEEENS5_IJNSA_ILi128EEENSA_ILi64EEESG_EEEaNS5_IJNS4_6LayoutINS5_IJiNS5_IJSB_iEEEiEEENS5_IJlNS5_IJSC_SB_EEElEEEEENSJ_INS5_IJNS5_IJSH_iEEENS5_IJSG_iEEEiEEENS5_IJNS5_IJSG_NSA_ILi8192EEEEEENS5_IJSC_lEEElEEEEEEEEaNS5_IJlSC_lEEENS4_8TiledMMAINS4_8MMA_AtomIJNS4_4SM904GMMA6SPARSE27GMMA_64x64x64_S32S8S8_SS_TNILNS12_9SparseSelE0EEEEEENSJ_ISD_NS5_IJSC_NSA_ILi0EEES18_EEEEENS5_IJNS4_10UnderscoreES1B_S1B_EEEEENS4_13SM90_TMA_LOADENS4_14ComposedLayoutINS4_7SwizzleILi2ELi4ELi3EEENS4_25smem_sparse_ptr_flag_bitsILi2ELi8EEENSJ_INS5_IJNS5_IJSC_NSA_ILi8EEEEEENS5_IJSB_SH_EEEEEENS5_IJNS5_IJS18_SG_EEESM_EEEEEEEvNS4_8identityENS4_23SM90_TMA_LOAD_MULTICASTENS1F_INS1G_ILi3ELi4ELi3EEENS4_18smem_ptr_flag_bitsILi8EEENSJ_INS5_IJS1K_SG_EEENS5_IJSG_SC_EEEEEEEvS1S_EENS_8epilogue10collective6detail29Sm90TmaWarpSpecializedAdapterINS23_15DefaultEpilogueIiNS5_IJSC_llEEES27_NS22_6thread17LinearCombinationIiLi1EiiLNS28_9ScaleType4KindE0ELNS_15FloatRoundStyleE2EiEENS1_15EpilogueDefaultEEEEEvvEEEEvNT_6ParamsE --------------------------
	.section	.text._ZN7cutlass13device_kernelINS_4gemm6kernel13GemmUniversalIN4cute5tupleIJiiiiEEENS1_10collective13CollectiveMmaINS1_40MainloopSm90TmaGmmaWarpSpecializedSparseILi12ENS5_IJNS4_1CILi2EEENSA_ILi1EEESC_EEENS1_35KernelTmaWarpSpecializedCooperativeEEENS5_IJNSA_ILi128EEENSA_ILi64EEESG_EEEaNS5_IJNS4_6LayoutINS5_IJiNS5_IJSB_iEEEiEEENS5_IJlNS5_IJSC_SB_EEElEEEEENSJ_INS5_IJNS5_IJSH_iEEENS5_IJSG_iEEEiEEENS5_IJNS5_IJSG_NSA_ILi8192EEEEEENS5_IJSC_lEEElEEEEEEEEaNS5_IJlSC_lEEENS4_8TiledMMAINS4_8MMA_AtomIJNS4_4SM904GMMA6SPARSE27GMMA_64x64x64_S32S8S8_SS_TNILNS12_9SparseSelE0EEEEEENSJ_ISD_NS5_IJSC_NSA_ILi0EEES18_EEEEENS5_IJNS4_10UnderscoreES1B_S1B_EEEEENS4_13SM90_TMA_LOADENS4_14ComposedLayoutINS4_7SwizzleILi2ELi4ELi3EEENS4_25smem_sparse_ptr_flag_bitsILi2ELi8EEENSJ_INS5_IJNS5_IJSC_NSA_ILi8EEEEEENS5_IJSB_SH_EEEEEENS5_IJNS5_IJS18_SG_EEESM_EEEEEEEvNS4_8identityENS4_23SM90_TMA_LOAD_MULTICASTENS1F_INS1G_ILi3ELi4ELi3EEENS4_18smem_ptr_flag_bitsILi8EEENSJ_INS5_IJS1K_SG_EEENS5_IJSG_SC_EEEEEEEvS1S_EENS_8epilogue10collective6detail29Sm90TmaWarpSpecializedAdapterINS23_15DefaultEpilogueIiNS5_IJSC_llEEES27_NS22_6thread17LinearCombinationIiLi1EiiLNS28_9ScaleType4KindE0ELNS_15FloatRoundStyleE2EiEENS1_15EpilogueDefaultEEEEEvvEEEEvNT_6ParamsE,"ax",@progbits
	.align	128
.text._ZN7cutlass13device_kernelINS_4gemm6kernel13GemmUniversalIN4cute5tupleIJiiiiEEENS1_10collective13CollectiveMmaINS1_40MainloopSm90TmaGmmaWarpSpecializedSparseILi12ENS5_IJNS4_1CILi2EEENSA_ILi1EEESC_EEENS1_35KernelTmaWarpSpecializedCooperativeEEENS5_IJNSA_ILi128EEENSA_ILi64EEESG_EEEaNS5_IJNS4_6LayoutINS5_IJiNS5_IJSB_iEEEiEEENS5_IJlNS5_IJSC_SB_EEElEEEEENSJ_INS5_IJNS5_IJSH_iEEENS5_IJSG_iEEEiEEENS5_IJNS5_IJSG_NSA_ILi8192EEEEEENS5_IJSC_lEEElEEEEEEEEaNS5_IJlSC_lEEENS4_8TiledMMAINS4_8MMA_AtomIJNS4_4SM904GMMA6SPARSE27GMMA_64x64x64_S32S8S8_SS_TNILNS12_9SparseSelE0EEEEEENSJ_ISD_NS5_IJSC_NSA_ILi0EEES18_EEEEENS5_IJNS4_10UnderscoreES1B_S1B_EEEEENS4_13SM90_TMA_LOADENS4_14ComposedLayoutINS4_7SwizzleILi2ELi4ELi3EEENS4_25smem_sparse_ptr_flag_bitsILi2ELi8EEENSJ_INS5_IJNS5_IJSC_NSA_ILi8EEEEEENS5_IJSB_SH_EEEEEENS5_IJNS5_IJS18_SG_EEESM_EEEEEEEvNS4_8identityENS4_23SM90_TMA_LOAD_MULTICASTENS1F_INS1G_ILi3ELi4ELi3EEENS4_18smem_ptr_flag_bitsILi8EEENSJ_INS5_IJS1K_SG_EEENS5_IJSG_SC_EEEEEEEvS1S_EENS_8epilogue10collective6detail29Sm90TmaWarpSpecializedAdapterINS23_15DefaultEpilogueIiNS5_IJSC_llEEES27_NS22_6thread17LinearCombinationIiLi1EiiLNS28_9ScaleType4KindE0ELNS_15FloatRoundStyleE2EiEENS1_15EpilogueDefaultEEEEEvvEEEEvNT_6ParamsE:
        .type           _ZN7cutlass13device_kernelINS_4gemm6kernel13GemmUniversalIN4cute5tupleIJiiiiEEENS1_10collective13CollectiveMmaINS1_40MainloopSm90TmaGmmaWarpSpecializedSparseILi12ENS5_IJNS4_1CILi2EEENSA_ILi1EEESC_EEENS1_35KernelTmaWarpSpecializedCooperativeEEENS5_IJNSA_ILi128EEENSA_ILi64EEESG_EEEaNS5_IJNS4_6LayoutINS5_IJiNS5_IJSB_iEEEiEEENS5_IJlNS5_IJSC_SB_EEElEEEEENSJ_INS5_IJNS5_IJSH_iEEENS5_IJSG_iEEEiEEENS5_IJNS5_IJSG_NSA_ILi8192EEEEEENS5_IJSC_lEEElEEEEEEEEaNS5_IJlSC_lEEENS4_8TiledMMAINS4_8MMA_AtomIJNS4_4SM904GMMA6SPARSE27GMMA_64x64x64_S32S8S8_SS_TNILNS12_9SparseSelE0EEEEEENSJ_ISD_NS5_IJSC_NSA_ILi0EEES18_EEEEENS5_IJNS4_10UnderscoreES1B_S1B_EEEEENS4_13SM90_TMA_LOADENS4_14ComposedLayoutINS4_7SwizzleILi2ELi4ELi3EEENS4_25smem_sparse_ptr_flag_bitsILi2ELi8EEENSJ_INS5_IJNS5_IJSC_NSA_ILi8EEEEEENS5_IJSB_SH_EEEEEENS5_IJNS5_IJS18_SG_EEESM_EEEEEEEvNS4_8identityENS4_23SM90_TMA_LOAD_MULTICASTENS1F_INS1G_ILi3ELi4ELi3EEENS4_18smem_ptr_flag_bitsILi8EEENSJ_INS5_IJS1K_SG_EEENS5_IJSG_SC_EEEEEEEvS1S_EENS_8epilogue10collective6detail29Sm90TmaWarpSpecializedAdapterINS23_15DefaultEpilogueIiNS5_IJSC_llEEES27_NS22_6thread17LinearCombinationIiLi1EiiLNS28_9ScaleType4KindE0ELNS_15FloatRoundStyleE2EiEENS1_15EpilogueDefaultEEEEEvvEEEEvNT_6ParamsE,@function
        .size           _ZN7cutlass13device_kernelINS_4gemm6kernel13GemmUniversalIN4cute5tupleIJiiiiEEENS1_10collective13CollectiveMmaINS1_40MainloopSm90TmaGmmaWarpSpecializedSparseILi12ENS5_IJNS4_1CILi2EEENSA_ILi1EEESC_EEENS1_35KernelTmaWarpSpecializedCooperativeEEENS5_IJNSA_ILi128EEENSA_ILi64EEESG_EEEaNS5_IJNS4_6LayoutINS5_IJiNS5_IJSB_iEEEiEEENS5_IJlNS5_IJSC_SB_EEElEEEEENSJ_INS5_IJNS5_IJSH_iEEENS5_IJSG_iEEEiEEENS5_IJNS5_IJSG_NSA_ILi8192EEEEEENS5_IJSC_lEEElEEEEEEEEaNS5_IJlSC_lEEENS4_8TiledMMAINS4_8MMA_AtomIJNS4_4SM904GMMA6SPARSE27GMMA_64x64x64_S32S8S8_SS_TNILNS12_9SparseSelE0EEEEEENSJ_ISD_NS5_IJSC_NSA_ILi0EEES18_EEEEENS5_IJNS4_10UnderscoreES1B_S1B_EEEEENS4_13SM90_TMA_LOADENS4_14ComposedLayoutINS4_7SwizzleILi2ELi4ELi3EEENS4_25smem_sparse_ptr_flag_bitsILi2ELi8EEENSJ_INS5_IJNS5_IJSC_NSA_ILi8EEEEEENS5_IJSB_SH_EEEEEENS5_IJNS5_IJS18_SG_EEESM_EEEEEEEvNS4_8identityENS4_23SM90_TMA_LOAD_MULTICASTENS1F_INS1G_ILi3ELi4ELi3EEENS4_18smem_ptr_flag_bitsILi8EEENSJ_INS5_IJS1K_SG_EEENS5_IJSG_SC_EEEEEEEvS1S_EENS_8epilogue10collective6detail29Sm90TmaWarpSpecializedAdapterINS23_15DefaultEpilogueIiNS5_IJSC_llEEES27_NS22_6thread17LinearCombinationIiLi1EiiLNS28_9ScaleType4KindE0ELNS_15FloatRoundStyleE2EiEENS1_15EpilogueDefaultEEEEEvvEEEEvNT_6ParamsE,(.L_x_141 - _ZN7cutlass13device_kernelINS_4gemm6kernel13GemmUniversalIN4cute5tupleIJiiiiEEENS1_10collective13CollectiveMmaINS1_40MainloopSm90TmaGmmaWarpSpecializedSparseILi12ENS5_IJNS4_1CILi2EEENSA_ILi1EEESC_EEENS1_35KernelTmaWarpSpecializedCooperativeEEENS5_IJNSA_ILi128EEENSA_ILi64EEESG_EEEaNS5_IJNS4_6LayoutINS5_IJiNS5_IJSB_iEEEiEEENS5_IJlNS5_IJSC_SB_EEElEEEEENSJ_INS5_IJNS5_IJSH_iEEENS5_IJSG_iEEEiEEENS5_IJNS5_IJSG_NSA_ILi8192EEEEEENS5_IJSC_lEEElEEEEEEEEaNS5_IJlSC_lEEENS4_8TiledMMAINS4_8MMA_AtomIJNS4_4SM904GMMA6SPARSE27GMMA_64x64x64_S32S8S8_SS_TNILNS12_9SparseSelE0EEEEEENSJ_ISD_NS5_IJSC_NSA_ILi0EEES18_EEEEENS5_IJNS4_10UnderscoreES1B_S1B_EEEEENS4_13SM90_TMA_LOADENS4_14ComposedLayoutINS4_7SwizzleILi2ELi4ELi3EEENS4_25smem_sparse_ptr_flag_bitsILi2ELi8EEENSJ_INS5_IJNS5_IJSC_NSA_ILi8EEEEEENS5_IJSB_SH_EEEEEENS5_IJNS5_IJS18_SG_EEESM_EEEEEEEvNS4_8identityENS4_23SM90_TMA_LOAD_MULTICASTENS1F_INS1G_ILi3ELi4ELi3EEENS4_18smem_ptr_flag_bitsILi8EEENSJ_INS5_IJS1K_SG_EEENS5_IJSG_SC_EEEEEEEvS1S_EENS_8epilogue10collective6detail29Sm90TmaWarpSpecializedAdapterINS23_15DefaultEpilogueIiNS5_IJSC_llEEES27_NS22_6thread17LinearCombinationIiLi1EiiLNS28_9ScaleType4KindE0ELNS_15FloatRoundStyleE2EiEENS1_15EpilogueDefaultEEEEEvvEEEEvNT_6ParamsE)
        .other          _ZN7cutlass13device_kernelINS_4gemm6kernel13GemmUniversalIN4cute5tupleIJiiiiEEENS1_10collective13CollectiveMmaINS1_40MainloopSm90TmaGmmaWarpSpecializedSparseILi12ENS5_IJNS4_1CILi2EEENSA_ILi1EEESC_EEENS1_35KernelTmaWarpSpecializedCooperativeEEENS5_IJNSA_ILi128EEENSA_ILi64EEESG_EEEaNS5_IJNS4_6LayoutINS5_IJiNS5_IJSB_iEEEiEEENS5_IJlNS5_IJSC_SB_EEElEEEEENSJ_INS5_IJNS5_IJSH_iEEENS5_IJSG_iEEEiEEENS5_IJNS5_IJSG_NSA_ILi8192EEEEEENS5_IJSC_lEEElEEEEEEEEaNS5_IJlSC_lEEENS4_8TiledMMAINS4_8MMA_AtomIJNS4_4SM904GMMA6SPARSE27GMMA_64x64x64_S32S8S8_SS_TNILNS12_9SparseSelE0EEEEEENSJ_ISD_NS5_IJSC_NSA_ILi0EEES18_EEEEENS5_IJNS4_10UnderscoreES1B_S1B_EEEEENS4_13SM90_TMA_LOADENS4_14ComposedLayoutINS4_7SwizzleILi2ELi4ELi3EEENS4_25smem_sparse_ptr_flag_bitsILi2ELi8EEENSJ_INS5_IJNS5_IJSC_NSA_ILi8EEEEEENS5_IJSB_SH_EEEEEENS5_IJNS5_IJS18_SG_EEESM_EEEEEEEvNS4_8identityENS4_23SM90_TMA_LOAD_MULTICASTENS1F_INS1G_ILi3ELi4ELi3EEENS4_18smem_ptr_flag_bitsILi8EEENSJ_INS5_IJS1K_SG_EEENS5_IJSG_SC_EEEEEEEvS1S_EENS_8epilogue10collective6detail29Sm90TmaWarpSpecializedAdapterINS23_15DefaultEpilogueIiNS5_IJSC_llEEES27_NS22_6thread17LinearCombinationIiLi1EiiLNS28_9ScaleType4KindE0ELNS_15FloatRoundStyleE2EiEENS1_15EpilogueDefaultEEEEEvvEEEEvNT_6ParamsE,@"STO_CUDA_ENTRY STV_DEFAULT"
_ZN7cutlass13device_kernelINS_4gemm6kernel13GemmUniversalIN4cute5tupleIJiiiiEEENS1_10collective13CollectiveMmaINS1_40MainloopSm90TmaGmmaWarpSpecializedSparseILi12ENS5_IJNS4_1CILi2EEENSA_ILi1EEESC_EEENS1_35KernelTmaWarpSpecializedCooperativeEEENS5_IJNSA_ILi128EEENSA_ILi64EEESG_EEEaNS5_IJNS4_6LayoutINS5_IJiNS5_IJSB_iEEEiEEENS5_IJlNS5_IJSC_SB_EEElEEEEENSJ_INS5_IJNS5_IJSH_iEEENS5_IJSG_iEEEiEEENS5_IJNS5_IJSG_NSA_ILi8192EEEEEENS5_IJSC_lEEElEEEEEEEEaNS5_IJlSC_lEEENS4_8TiledMMAINS4_8MMA_AtomIJNS4_4SM904GMMA6SPARSE27GMMA_64x64x64_S32S8S8_SS_TNILNS12_9SparseSelE0EEEEEENSJ_ISD_NS5_IJSC_NSA_ILi0EEES18_EEEEENS5_IJNS4_10UnderscoreES1B_S1B_EEEEENS4_13SM90_TMA_LOADENS4_14ComposedLayoutINS4_7SwizzleILi2ELi4ELi3EEENS4_25smem_sparse_ptr_flag_bitsILi2ELi8EEENSJ_INS5_IJNS5_IJSC_NSA_ILi8EEEEEENS5_IJSB_SH_EEEEEENS5_IJNS5_IJS18_SG_EEESM_EEEEEEEvNS4_8identityENS4_23SM90_TMA_LOAD_MULTICASTENS1F_INS1G_ILi3ELi4ELi3EEENS4_18smem_ptr_flag_bitsILi8EEENSJ_INS5_IJS1K_SG_EEENS5_IJSG_SC_EEEEEEEvS1S_EENS_8epilogue10collective6detail29Sm90TmaWarpSpecializedAdapterINS23_15DefaultEpilogueIiNS5_IJSC_llEEES27_NS22_6thread17LinearCombinationIiLi1EiiLNS28_9ScaleType4KindE0ELNS_15FloatRoundStyleE2EiEENS1_15EpilogueDefaultEEEEEvvEEEEvNT_6ParamsE:
[----:B------:R-:W-:Y:S01]  /*0000*/  LDC R1, c[0x0][0x28] ;  /* 0x00000a00ff017b82 */ /* 0x000fe20000000800 */
[----:B------:R-:W0:Y:S01]  /*0010*/  S2R R0, SR_TID.X ;  /* 0x0000000000007919 */ /* 0x000e220000002100 */
[----:B------:R-:W-:Y:S01]  /*0020*/  ELECT P0, URZ, PT ;  /* 0x00000000003f782f */ /* 0x000fe20003800000 */
[----:B------:R-:W-:Y:S01]  /*0030*/  BSSY B0, `(.L_x_0) ;  /* 0x0000012000007945 */ /* 0x000fe20003800000 */
[--C-:B0-----:R-:W-:Y:S02]  /*0040*/  SHF.R.U32.HI R2, RZ, 0x5, R0.reuse ;  /* 0x00000005ff027819 */ /* 0x101fe40000011600 */
[----:B------:R-:W-:-:S03]  /*0050*/  SHF.R.U32.HI R8, RZ, 0x7, R0 ;  /* 0x00000007ff087819 */ /* 0x000fc60000011600 */
[----:B------:R-:W0:Y:S04]  /*0060*/  SHFL.IDX PT, R9, R2, RZ, 0x1f ;  /* 0x00001fff02097589 */ /* 0x000e2800000e0000 */
[----:B------:R1:W2:Y:S01]  /*0070*/  SHFL.IDX PT, R3, R8, RZ, 0x1f ;  /* 0x00001fff08037589 */ /* 0x0002a200000e0000 */
[----:B0-----:R-:W-:-:S13]  /*0080*/  ISETP.NE.OR P0, PT, R9, RZ, !P0 ;  /* 0x000000ff0900720c */ /* 0x001fda0004705670 */
[----:B-12---:R-:W-:Y:S05]  /*0090*/  @P0 BRA `(.L_x_1) ;  /* 0x00000000002c0947 */ /* 0x006fea0003800000 */
[----:B------:R-:W-:Y:S02]  /*00a0*/  ULDC.64 UR4, c[0x0][0x198] ;  /* 0x0000660000047ab9 */ /* 0x000fe40000000a00 */
[----:B------:R-:W-:Y:S02]  /*00b0*/  UIADD3 UR6, UP0, UR4, 0xf0, URZ ;  /* 0x000000f004067890 */ /* 0x000fe4000ff1e03f */
[----:B------:R-:W-:Y:S02]  /*00c0*/  UIADD3 UR8, UP1, UR4, 0x1f0, URZ ;  /* 0x000001f004087890 */ /* 0x000fe4000ff3e03f */
[----:B------:R-:W-:Y:S02]  /*00d0*/  UIADD3 UR4, UP2, UR4, 0x2f0, URZ ;  /* 0x000002f004047890 */ /* 0x000fe4000ff5e03f */
[----:B------:R-:W-:Y:S02]  /*00e0*/  UIADD3.X UR7, URZ, UR5, URZ, UP0, !UPT ;  /* 0x000000053f077290 */ /* 0x000fe400087fe43f */
[----:B------:R-:W-:-:S02]  /*00f0*/  UIADD3.X UR9, URZ, UR5, URZ, UP1, !UPT ;  /* 0x000000053f097290 */ /* 0x000fc40008ffe43f */
[----:B------:R-:W-:-:S05]  /*0100*/  UIADD3.X UR5, URZ, UR5, URZ, UP2, !UPT ;  /* 0x000000053f057290 */ /* 0x000fca00097fe43f */
[----:B------:R0:W-:Y:S02]  /*0110*/  UTMACCTL.PF [UR6] ;  /* 0x00000000060079b9 */ /* 0x0001e40008040000 */
[----:B------:R0:W-:Y:S02]  /*0120*/  UTMACCTL.PF [UR8] ;  /* 0x00000000080079b9 */ /* 0x0001e40008040000 */
[----:B------:R0:W-:Y:S02]  /*0130*/  UTMACCTL.PF [UR4] ;  /* 0x00000000040079b9 */ /* 0x0001e40008040000 */
[----:B0-----:R-:W-:Y:S01]  /*0140*/  NOP ;  /* 0x0000000000007918 */ /* 0x001fe20000000000 */
.L_x_1:
[----:B------:R-:W-:Y:S05]  /*0150*/  BSYNC B0 ;  /* 0x0000000000007941 */ /* 0x000fea0003800000 */
.L_x_0:
[----:B------:R-:W0:Y:S02]  /*0160*/  SHFL.IDX PT, R4, R2, RZ, 0x1f ;  /* 0x00001fff02047589 */ /* 0x000e2400000e0000 */
[----:B0-----:R-:W-:-:S13]  /*0170*/  ISETP.NE.AND P0, PT, R4, RZ, PT ;  /* 0x000000ff0400720c */ /* 0x001fda0003f05270 */
[----:B------:R-:W-:Y:S05]  /*0180*/  @P0 BRA `(.L_x_2) ;  /* 0x0000000000a40947 */ /* 0x000fea0003800000 */
[----:B------:R-:W-:Y:S01]  /*0190*/  ELECT P0, URZ, PT ;  /* 0x00000000003f782f */ /* 0x000fe20003800000 */
[----:B------:R-:W-:-:S12]  /*01a0*/  BSSY B0, `(.L_x_2) ;  /* 0x0000027000007945 */ /* 0x000fd80003800000 */
[----:B------:R-:W-:Y:S05]  /*01b0*/  @!P0 BRA `(.L_x_3) ;  /* 0x0000000000948947 */ /* 0x000fea0003800000 */
[----:B------:R-:W0:Y:S01]  /*01c0*/  S2UR UR8, SR_CgaCtaId ;  /* 0x00000000000879c3 */ /* 0x000e220000008800 */
[----:B------:R-:W-:Y:S01]  /*01d0*/  UMOV UR4, 0x400 ;  /* 0x0000040000047882 */ /* 0x000fe20000000000 */
[----:B------:R-:W-:Y:S01]  /*01e0*/  UMOV UR5, 0x1 ;  /* 0x0000000100057882 */ /* 0x000fe20000000000 */
[----:B------:R-:W-:Y:S02]  /*01f0*/  UMOV UR6, 0x4 ;  /* 0x0000000400067882 */ /* 0x000fe40000000000 */
[----:B------:R-:W-:-:S04]  /*0200*/  UIADD3 UR6, -UR6, 0x100000, URZ ;  /* 0x0010000006067890 */ /* 0x000fc8000fffe13f */
[----:B------:R-:W-:Y:S02]  /*0210*/  USHF.L.U32 UR7, UR6, 0xb, URZ ;  /* 0x0000000b06077899 */ /* 0x000fe4000800063f */
[----:B------:R-:W-:Y:S02]  /*0220*/  USHF.L.U32 UR6, UR6, 0x1, URZ ;  /* 0x0000000106067899 */ /* 0x000fe4000800063f */
[----:B0-----:R-:W-:Y:S02]  /*0230*/  ULEA UR8, UR8, UR4, 0x18 ;  /* 0x0000000408087291 */ /* 0x001fe4000f8ec03f */
[----:B------:R-:W-:-:S04]  /*0240*/  UIADD3 UR4, -UR5, 0x100000, URZ ;  /* 0x0010000005047890 */ /* 0x000fc8000fffe13f */
[----:B------:R-:W-:Y:S02]  /*0250*/  USHF.L.U32 UR5, UR4, 0xb, URZ ;  /* 0x0000000b04057899 */ /* 0x000fe4000800063f */
[----:B------:R-:W-:Y:S01]  /*0260*/  USHF.L.U32 UR4, UR4, 0x1, URZ ;  /* 0x0000000104047899 */ /* 0x000fe2000800063f */
[----:B------:R-:W0:Y:S11]  /*0270*/  FENCE.VIEW.ASYNC.S ;  /* 0x00000000000073c6 */ /* 0x000e360000000000 */
[----:B0-----:R0:W1:Y:S01]  /*0280*/  SYNCS.EXCH.64 URZ, [UR8], UR4 ;  /* 0x00000004083f75b2 */ /* 0x0010620008000100 */
[----:B------:R0:W2:Y:S01]  /*0290*/  SYNCS.EXCH.64 URZ, [UR8+0x60], UR6 ;  /* 0x00006006083f75b2 */ /* 0x0000a20008000100 */
[----:B------:R0:W3:Y:S01]  /*02a0*/  SYNCS.EXCH.64 URZ, [UR8+0x8], UR4 ;  /* 0x00000804083f75b2 */ /* 0x0000e20008000100 */
[----:B------:R0:W4:Y:S01]  /*02b0*/  SYNCS.EXCH.64 URZ, [UR8+0x68], UR6 ;  /* 0x00006806083f75b2 */ /* 0x0001220008000100 */
[----:B------:R0:W0:Y:S01]  /*02c0*/  SYNCS.EXCH.64 URZ, [UR8+0x10], UR4 ;  /* 0x00001004083f75b2 */ /* 0x0000220008000100 */
        /* <DEDUP_REMOVED lines=19> */
[----:B-1----:R-:W-:Y:S01]  /*0400*/  NOP ;  /* 0x0000000000007918 */ /* 0x002fe20000000000 */
.L_x_3:
[----:B0-----:R-:W-:Y:S05]  /*0410*/  BSYNC B0 ;  /* 0x0000000000007941 */ /* 0x001fea0003800000 */
.L_x_2:
[----:B------:R-:W0:Y:S01]  /*0420*/  S2UR UR8, SR_CTAID.X ;  /* 0x00000000000879c3 */ /* 0x000e220000002500 */
[----:B------:R-:W-:Y:S01]  /*0430*/  SHF.R.S32.HI R5, RZ, 0x1f, R0 ;  /* 0x0000001fff057819 */ /* 0x000fe20000011400 */
[----:B------:R-:W1:Y:S01]  /*0440*/  SHFL.IDX PT, R2, R2, RZ, 0x1f ;  /* 0x00001fff02027589 */ /* 0x000e6200000e0000 */
[----:B------:R-:W-:Y:S02]  /*0450*/  ELECT P0, URZ, PT ;  /* 0x00000000003f782f */ /* 0x000fe40003800000 */
[----:B------:R-:W-:Y:S01]  /*0460*/  SHF.R.S32.HI R13, RZ, 0x1f, R4 ;  /* 0x0000001fff0d7819 */ /* 0x000fe20000011404 */
[----:B------:R-:W-:Y:S01]  /*0470*/  ULDC UR4, c[0x0][0x150] ;  /* 0x0000540000047ab9 */ /* 0x000fe20000000800 */
[----:B------:R-:W-:Y:S01]  /*0480*/  LEA.HI R5, R5, R0, RZ, 0x7 ;  /* 0x0000000005057211 */ /* 0x000fe200078f38ff */
[----:B------:R-:W5:Y:S01]  /*0490*/  S2R R10, SR_CTAID.Y ;  /* 0x00000000000a7919 */ /* 0x000f620000002600 */
[----:B------:R-:W2:Y:S01]  /*04a0*/  LDC R14, c[0x0][0x144] ;  /* 0x00005100ff0e7b82 */ /* 0x000ea20000000800 */
[----:B------:R-:W-:Y:S01]  /*04b0*/  LEA.HI R13, R13, R4, RZ, 0x2 ;  /* 0x000000040d0d7211 */ /* 0x000fe200078f10ff */
[----:B------:R-:W-:Y:S01]  /*04c0*/  VIADD R18, R3, 0xffffffff ;  /* 0xffffffff03127836 */ /* 0x000fe20000000000 */
[----:B------:R-:W-:Y:S01]  /*04d0*/  LOP3.LUT R5, R5, 0xffffff80, RZ, 0xc0, !PT ;  /* 0xffffff8005057812 */ /* 0x000fe200078ec0ff */
[----:B------:R-:W-:Y:S01]  /*04e0*/  NOP ;  /* 0x0000000000007918 */ /* 0x000fe20000000000 */
[----:B------:R-:W-:Y:S01]  /*04f0*/  LOP3.LUT R13, R13, 0x3ffffffc, RZ, 0xc0, !PT ;  /* 0x3ffffffc0d0d7812 */ /* 0x000fe200078ec0ff */
[----:B------:R-:W-:Y:S01]  /*0500*/  NOP ;  /* 0x0000000000007918 */ /* 0x000fe20000000000 */
[----:B------:R-:W-:Y:S01]  /*0510*/  ISETP.GE.U32.AND P5, PT, R18, 0x2, PT ;  /* 0x000000021200780c */ /* 0x000fe20003fa6070 */
[----:B------:R-:W-:Y:S01]  /*0520*/  IMAD.IADD R5, R0, 0x1, -R5 ;  /* 0x0000000100057824 */ /* 0x000fe200078e0a05 */
[----:B------:R-:W3:Y:S01]  /*0530*/  LDC R16, c[0x0][0x140] ;  /* 0x00005000ff107b82 */ /* 0x000ee20000000800 */
[----:B------:R-:W-:Y:S01]  /*0540*/  IMAD.IADD R4, R4, 0x1, -R13 ;  /* 0x0000000104047824 */ /* 0x000fe200078e0a0d */
[----:B------:R-:W-:-:S02]  /*0550*/  ISETP.NE.AND P2, PT, R3, RZ, PT ;  /* 0x000000ff0300720c */ /* 0x000fc40003f45270 */
[----:B------:R-:W-:Y:S02]  /*0560*/  SHF.R.S32.HI R6, RZ, 0x1f, R5 ;  /* 0x0000001fff067819 */ /* 0x000fe40000011405 */
[----:B------:R-:W-:Y:S02]  /*0570*/  LOP3.LUT P6, RZ, R5, 0x7, RZ, 0xc0, !PT ;  /* 0x0000000705ff7812 */ /* 0x000fe400078cc0ff */
[----:B0-----:R-:W-:Y:S02]  /*0580*/  I2FP.F32.U32 R7, UR8 ;  /* 0x0000000800077c45 */ /* 0x001fe40008201000 */
[----:B------:R-:W-:Y:S02]  /*0590*/  LEA.HI R6, R6, R5, RZ, 0x3 ;  /* 0x0000000506067211 */ /* 0x000fe400078f18ff */
[----:B-1----:R-:W-:Y:S01]  /*05a0*/  ISETP.NE.OR P0, PT, R2, RZ, !P0 ;  /* 0x000000ff0200720c */ /* 0x002fe20004705670 */
[----:B------:R-:W-:Y:S01]  /*05b0*/  FMUL R12, R7, UR4 ;  /* 0x00000004070c7c20 */ /* 0x000fe20008400000 */
[--C-:B------:R-:W-:Y:S01]  /*05c0*/  SHF.R.S32.HI R2, RZ, 0x3, R6.reuse ;  /* 0x00000003ff027819 */ /* 0x100fe20000011406 */
[----:B------:R-:W-:Y:S01]  /*05d0*/  ULDC UR4, c[0x0][0x154] ;  /* 0x0000550000047ab9 */ /* 0x000fe20000000800 */
[----:B------:R-:W-:-:S03]  /*05e0*/  SHF.R.S32.HI R7, RZ, 0x1f, R6 ;  /* 0x0000001fff077819 */ /* 0x000fc60000011406 */
[----:B------:R-:W0:Y:S01]  /*05f0*/  F2I.U32.TRUNC.NTZ R12, R12 ;  /* 0x0000000c000c7305 */ /* 0x000e22000020f000 */
[----:B------:R-:W-:Y:S02]  /*0600*/  LEA.HI R7, R7, R2, RZ, 0x2 ;  /* 0x0000000207077211 */ /* 0x000fe400078f10ff */
[----:B-----5:R-:W-:Y:S02]  /*0610*/  I2FP.F32.U32 R6, R10 ;  /* 0x0000000a00067245 */ /* 0x020fe40000201000 */
[----:B------:R-:W-:Y:S01]  /*0620*/  LOP3.LUT R7, R7, 0xfffffffc, RZ, 0xc0, !PT ;  /* 0xfffffffc07077812 */ /* 0x000fe200078ec0ff */
[----:B------:R-:W-:Y:S01]  /*0630*/  VOTEU.ALL UP0, P0 ;  /* 0x00000000003f7886 */ /* 0x000fe20000000000 */
[----:B---3--:R-:W-:Y:S01]  /*0640*/  ISETP.EQ.U32.AND P1, PT, R16, 0x1, PT ;  /* 0x000000011000780c */ /* 0x008fe20003f22070 */
[----:B------:R-:W-:Y:S01]  /*0650*/  FMUL R6, R6, UR4 ;  /* 0x0000000406067c20 */ /* 0x000fe20008400000 */
[----:B------:R-:W-:Y:S01]  /*0660*/  UMOV UR4, 0x20 ;  /* 0x0000002000047882 */ /* 0x000fe20000000000 */
[----:B------:R-:W-:Y:S01]  /*0670*/  IMAD.IADD R7, R2, 0x1, -R7 ;  /* 0x0000000102077824 */ /* 0x000fe200078e0a07 */
[----:B------:R-:W1:Y:S01]  /*0680*/  @!UP0 S2UR UR7, SR_CgaCtaId ;  /* 0x00000000000789c3 */ /* 0x000e620000008800 */
[----:B------:R-:W-:Y:S01]  /*0690*/  SHF.R.S32.HI R2, RZ, 0x1f, R9 ;  /* 0x0000001fff027819 */ /* 0x000fe20000011409 */
[----:B------:R-:W-:Y:S01]  /*06a0*/  @!UP0 UMOV UR6, 0x400 ;  /* 0x0000040000068882 */ /* 0x000fe20000000000 */
[----:B------:R-:W-:Y:S01]  /*06b0*/  IMAD R7, R4, 0x4, R7 ;  /* 0x0000000404077824 */ /* 0x000fe200078e0207 */
[----:B------:R-:W3:Y:S01]  /*06c0*/  F2I.U32.TRUNC.NTZ R6, R6 ;  /* 0x0000000600067305 */ /* 0x000ee2000020f000 */
[----:B0-----:R-:W-:Y:S01]  /*06d0*/  IMAD.MOV R13, RZ, RZ, -R12 ;  /* 0x000000ffff0d7224 */ /* 0x001fe200078e0a0c */
[----:B------:R-:W-:Y:S01]  /*06e0*/  LEA.HI R2, R2, R9, RZ, 0x2 ;  /* 0x0000000902027211 */ /* 0x000fe200078f10ff */
[----:B------:R-:W-:-:S04]  /*06f0*/  @!UP0 UIADD3 UR4, -UR4, 0x100000, URZ ;  /* 0x0010000004048890 */ /* 0x000fc8000fffe13f */
[----:B------:R-:W-:Y:S02]  /*0700*/  @!UP0 USHF.L.U32 UR5, UR4, 0xb, URZ ;  /* 0x0000000b04058899 */ /* 0x000fe4000800063f */
[----:B------:R-:W-:Y:S01]  /*0710*/  @!UP0 USHF.L.U32 UR4, UR4, 0x1, URZ ;  /* 0x0000000104048899 */ /* 0x000fe2000800063f */
[----:B------:R-:W-:Y:S01]  /*0720*/  LEA.HI R4, R7, R7, RZ, 0x1 ;  /* 0x0000000707047211 */ /* 0x000fe200078f08ff */
[----:B--2---:R-:W-:Y:S01]  /*0730*/  IMAD R12, R14, R13, UR8 ;  /* 0x000000080e0c7e24 */ /* 0x004fe2000f8e020d */
[----:B------:R-:W-:Y:S01]  /*0740*/  LOP3.LUT R2, R2, 0xfffffffc, RZ, 0xc0, !PT ;  /* 0xfffffffc02027812 */ /* 0x000fe200078ec0ff */
[----:B------:R-:W0:Y:S01]  /*0750*/  LDC R13, c[0x0][0x148] ;  /* 0x00005200ff0d7b82 */ /* 0x000e220000000800 */
[----:B------:R-:W-:Y:S01]  /*0760*/  LOP3.LUT R4, R4, 0xfffffffe, RZ, 0xc0, !PT ;  /* 0xfffffffe04047812 */ /* 0x000fe200078ec0ff */
[----:B------:R-:W-:Y:S02]  /*0770*/  VOTEU.ALL UP1, P0 ;  /* 0x00000000003f7886 */ /* 0x000fe40000020000 */
[----:B------:R-:W-:-:S02]  /*0780*/  IMAD.IADD R9, R9, 0x1, -R2 ;  /* 0x0000000109097824 */ /* 0x000fc400078e0a02 */
[C---:B------:R-:W-:Y:S02]  /*0790*/  IMAD.IADD R15, R7.reuse, 0x1, -R4 ;  /* 0x00000001070f7824 */ /* 0x040fe400078e0a04 */
[----:B------:R-:W-:Y:S01]  /*07a0*/  IMAD.SHL.U32 R4, R7, 0x4, RZ ;  /* 0x0000000407047824 */ /* 0x000fe200078e00ff */
[----:B------:R-:W-:Y:S01]  /*07b0*/  ISETP.NE.AND P4, PT, R9, 0x3, PT ;  /* 0x000000030900780c */ /* 0x000fe20003f85270 */
[----:B---3--:R-:W-:Y:S01]  /*07c0*/  IMAD.MOV R22, RZ, RZ, -R6 ;  /* 0x000000ffff167224 */ /* 0x008fe200078e0a06 */
[----:B------:R-:W-:Y:S01]  /*07d0*/  ISETP.NE.AND P3, PT, R15, R12, PT ;  /* 0x0000000c0f00720c */ /* 0x000fe20003f65270 */
[----:B------:R-:W-:Y:S01]  /*07e0*/  IMAD.MOV.U32 R6, RZ, RZ, 0x1 ;  /* 0x00000001ff067424 */ /* 0x000fe200078e00ff */
[----:B------:R-:W-:Y:S01]  /*07f0*/  LOP3.LUT R7, R7, 0xc, R4, 0x78, !PT ;  /* 0x0000000c07077812 */ /* 0x000fe200078e7804 */
[----:B-1----:R-:W-:Y:S01]  /*0800*/  @!UP0 ULEA UR6, UR7, UR6, 0x18 ;  /* 0x0000000607068291 */ /* 0x002fe2000f8ec03f */
[----:B------:R-:W-:Y:S01]  /*0810*/  VOTEU.ALL UP0, P0 ;  /* 0x00000000003f7886 */ /* 0x000fe20000000000 */
[----:B------:R-:W-:-:S04]  /*0820*/  ISETP.EQ.OR P0, PT, R9, RZ, !P4 ;  /* 0x000000ff0900720c */ /* 0x000fc80006702670 */
[----:B------:R-:W-:-:S04]  /*0830*/  ISETP.EQ.AND P0, PT, R3, RZ, P0 ;  /* 0x000000ff0300720c */ /* 0x000fc80000702270 */
[----:B------:R-:W-:Y:S01]  /*0840*/  @P3 LEA.HI R2, R7, R7, RZ, 0x1 ;  /* 0x0000000707023211 */ /* 0x000fe200078f08ff */
[----:B0-----:R-:W-:Y:S01]  /*0850*/  IMAD R15, R13, R22, R10 ;  /* 0x000000160d0f7224 */ /* 0x001fe200078e020a */
[----:B------:R-:W0:Y:S02]  /*0860*/  FENCE.VIEW.ASYNC.S ;  /* 0x00000000000073c6 */ /* 0x000e240000000000 */
[----:B0-----:R0:W1:Y:S01]  /*0870*/  @!UP0 SYNCS.EXCH.64 URZ, [UR6+0xd0], UR4 ;  /* 0x0000d004063f85b2 */ /* 0x0010620008000100 */
[----:B------:R-:W-:-:S04]  /*0880*/  @P3 SHF.R.S32.HI R2, RZ, 0x1, R2 ;  /* 0x00000001ff023819 */ /* 0x000fc80000011402 */
[----:B------:R-:W-:Y:S02]  /*0890*/  @P3 ISETP.NE.AND P4, PT, R2, R15, PT ;  /* 0x0000000f0200320c */ /* 0x000fe40003f85270 */
[----:B------:R-:W-:Y:S02]  /*08a0*/  SEL R2, RZ, 0x1, !P0 ;  /* 0x00000001ff027807 */ /* 0x000fe40004000000 */
[----:B------:R-:W-:Y:S02]  /*08b0*/  ISETP.LT.U32.AND P0, PT, R7, 0x2, !P6 ;  /* 0x000000020700780c */ /* 0x000fe40007701070 */
[----:B------:R-:W-:Y:S02]  /*08c0*/  SEL R2, R2, 0x2, P5 ;  /* 0x0000000202027807 */ /* 0x000fe40002800000 */
[----:B------:R-:W-:Y:S01]  /*08d0*/  SEL R3, RZ, 0x1, !P0 ;  /* 0x00000001ff037807 */ /* 0x000fe20004000000 */
[----:B------:R0:W2:Y:S01]  /*08e0*/  @!UP1 SYNCS.EXCH.64 URZ, [UR6+0xd8], UR4 ;  /* 0x0000d804063f95b2 */ /* 0x0000a20008000100 */
[----:B------:R-:W-:Y:S01]  /*08f0*/  @P3 SEL R6, RZ, 0x1, P4 ;  /* 0x00000001ff063807 */ /* 0x000fe20002000000 */
[----:B------:R-:W-:Y:S01]  /*0900*/  NOP ;  /* 0x0000000000007918 */ /* 0x000fe20000000000 */
[----:B------:R-:W-:Y:S05]  /*0910*/  @!P1 BRA `(.L_x_4) ;  /* 0x0000000000089947 */ /* 0x000fea0003800000 */
[----:B-12-4-:R-:W-:Y:S01]  /*0920*/  UCGABAR_ARV ;  /* 0x00000000000079c7 */ /* 0x016fe20008000000 */
[----:B------:R-:W-:Y:S05]  /*0930*/  BRA `(.L_x_5) ;  /* 0x0000000000047947 */ /* 0x000fea0003800000 */
.L_x_4:
[----:B-12-4-:R-:W-:Y:S01]  /*0940*/  NOP ;  /* 0x0000000000007918 */ /* 0x016fe20000000000 */
.L_x_5:
[----:B------:R-:W1:Y:S01]  /*0950*/  LDC R4, c[0x0][0x75c] ;  /* 0x0001d700ff047b82 */ /* 0x000e620000000800 */
[----:B------:R-:W-:Y:S01]  /*0960*/  IMAD.MOV.U32 R5, RZ, RZ, RZ ;  /* 0x000000ffff057224 */ /* 0x000fe200078e00ff */
[----:B-1----:R-:W-:Y:S01]  /*0970*/  ISETP.NE.AND P3, PT, R4, 0x1, PT ;  /* 0x000000010400780c */ /* 0x002fe20003f65270 */
[----:B------:R-:W-:-:S12]  /*0980*/  IMAD.U32 R4, RZ, RZ, UR8 ;  /* 0x00000008ff047e24 */ /* 0x000fd8000f8e00ff */
[----:B------:R-:W1:Y:S01]  /*0990*/  @P3 LDC R17, c[0x0][0x10] ;  /* 0x00000400ff113b82 */ /* 0x000e620000000800 */
[----:B------:R-:W-:Y:S02]  /*09a0*/  @P3 IMAD.MOV.U32 R11, RZ, RZ, RZ ;  /* 0x000000ffff0b3224 */ /* 0x000fe400078e00ff */
[----:B------:R-:W-:-:S05]  /*09b0*/  @P3 IMAD.MOV.U32 R19, RZ, RZ, RZ ;  /* 0x000000ffff133224 */ /* 0x000fca00078e00ff */
[----:B------:R-:W2:Y:S01]  /*09c0*/  @!P3 LDC R15, c[0x0][0xc] ;  /* 0x00000300ff0fbb82 */ /* 0x000ea20000000800 */
[----:B-1----:R-:W-:-:S04]  /*09d0*/  @P3 IMAD.WIDE.U32 R16, R17, UR8, R10 ;  /* 0x0000000811103c25 */ /* 0x002fc8000f8e000a */
[----:B--2---:R-:W-:-:S04]  /*09e0*/  @!P3 IMAD.WIDE.U32 R14, R10, R15, R4 ;  /* 0x0000000f0a0eb225 */ /* 0x004fc800078e0004 */
[----:B------:R-:W-:Y:S02]  /*09f0*/  @P3 IMAD.MOV.U32 R4, RZ, RZ, R16 ;  /* 0x000000ffff043224 */ /* 0x000fe400078e0010 */
[----:B------:R-:W-:Y:S02]  /*0a00*/  @P3 IMAD.IADD R5, R17, 0x1, R19 ;  /* 0x0000000111053824 */ /* 0x000fe400078e0213 */
[----:B------:R-:W-:Y:S02]  /*0a10*/  @!P3 IMAD.MOV.U32 R4, RZ, RZ, R14 ;  /* 0x000000ffff04b224 */ /* 0x000fe400078e000e */
[----:B------:R-:W-:Y:S01]  /*0a20*/  @!P3 IMAD.MOV.U32 R5, RZ, RZ, R15 ;  /* 0x000000ffff05b224 */ /* 0x000fe200078e000f */
[----:B------:R-:W-:Y:S06]  /*0a30*/  @!P1 BRA `(.L_x_6) ;  /* 0x00000000000c9947 */ /* 0x000fec0003800000 */
[----:B------:R-:W-:Y:S01]  /*0a40*/  UCGABAR_WAIT ;  /* 0x0000000000007dc7 */ /* 0x000fe20008000000 */
[----:B------:R-:W-:Y:S01]  /*0a50*/  CCTL.IVALL ;  /* 0x00000000ff00798f */ /* 0x000fe20002000000 */
[----:B------:R-:W-:Y:S05]  /*0a60*/  BRA `(.L_x_7) ;  /* 0x0000000000047947 */ /* 0x000fea0003800000 */
.L_x_6:
[----:B------:R-:W-:Y:S06]  /*0a70*/  BAR.SYNC.DEFER_BLOCKING 0x0 ;  /* 0x0000000000007b1d */ /* 0x000fec0000010000 */
.L_x_7:
[----:B------:R-:W-:Y:S05]  /*0a80*/  @!P2 BRA `(.L_x_8) ;  /* 0x0000003c00bca947 */ /* 0x000fea0003800000 */
[----:B------:R-:W-:-:S13]  /*0a90*/  ISETP.GT.U32.AND P0, PT, R18, 0x1, PT ;  /* 0x000000011200780c */ /* 0x000fda0003f04070 */
[----:B0-----:R-:W-:Y:S05]  /*0aa0*/  @P0 EXIT ;  /* 0x000000000000094d */ /* 0x001fea0003800000 */
[----:B------:R-:W-:Y:S01]  /*0ab0*/  ULDC.64 UR4, c[0x0][0x750] ;  /* 0x0001d40000047ab9 */ /* 0x000fe20000000a00 */
[----:B------:R-:W-:Y:S01]  /*0ac0*/  PRMT R15, RZ, 0x7610, R15 ;  /* 0x00007610ff0f7816 */ /* 0x000fe2000000000f */
[----:B------:R-:W-:Y:S01]  /*0ad0*/  IMAD.MOV.U32 R16, RZ, RZ, -0x1 ;  /* 0xffffffffff107424 */ /* 0x000fe200078e00ff */
[----:B------:R-:W-:Y:S01]  /*0ae0*/  ISETP.GE.U32.AND P0, PT, R4, UR4, PT ;  /* 0x0000000404007c0c */ /* 0x000fe2000bf06070 */
[----:B------:R-:W-:Y:S02]  /*0af0*/  IMAD.MOV.U32 R20, RZ, RZ, -0x1 ;  /* 0xffffffffff147424 */ /* 0x000fe400078e00ff */
[----:B------:R-:W-:Y:S01]  /*0b00*/  IMAD.MOV.U32 R14, RZ, RZ, -0x1 ;  /* 0xffffffffff0e7424 */ /* 0x000fe200078e00ff */
[----:B------:R-:W-:-:S13]  /*0b10*/  ISETP.GE.U32.AND.EX P0, PT, R5, UR5, PT, P0 ;  /* 0x0000000505007c0c */ /* 0x000fda000bf06100 */
[----:B------:R-:W-:Y:S05]  /*0b20*/  @P0 BRA `(.L_x_9) ;  /* 0x0000000400280947 */ /* 0x000fea0003800000 */
[----:B------:R-:W0:Y:S01]  /*0b30*/  LDC.64 R24, c[0x0][0x728] ;  /* 0x0001ca00ff187b82 */ /* 0x000e220000000a00 */
[----:B------:R-:W-:Y:S02]  /*0b40*/  IMAD.MOV.U32 R14, RZ, RZ, R4 ;  /* 0x000000ffff0e7224 */ /* 0x000fe400078e0004 */
[----:B------:R-:W-:-:S05]  /*0b50*/  IMAD.MOV.U32 R15, RZ, RZ, R5 ;  /* 0x000000ffff0f7224 */ /* 0x000fca00078e0005 */
[----:B------:R-:W1:Y:S08]  /*0b60*/  LDC R20, c[0x0][0x730] ;  /* 0x0001cc00ff147b82 */ /* 0x000e700000000800 */
[----:B------:R-:W2:Y:S01]  /*0b70*/  LDC.64 R26, c[0x0][0x720] ;  /* 0x0001c800ff1a7b82 */ /* 0x000ea20000000a00 */
[----:B0-----:R-:W-:-:S04]  /*0b80*/  ISETP.NE.U32.AND P0, PT, R24, RZ, PT ;  /* 0x000000ff1800720c */ /* 0x001fc80003f05070 */
[----:B------:R-:W-:-:S13]  /*0b90*/  ISETP.NE.AND.EX P0, PT, R25, RZ, PT, P0 ;  /* 0x000000ff1900720c */ /* 0x000fda0003f05300 */
[----:B-12---:R-:W-:Y:S05]  /*0ba0*/  @!P0 BRA `(.L_x_10) ;  /* 0x0000000000288947 */ /* 0x006fea0003800000 */
[----:B------:R-:W0:Y:S02]  /*0bb0*/  LDC R9, c[0x0][0x734] ;  /* 0x0001cd00ff097b82 */ /* 0x000e240000000800 */
[----:B0-----:R-:W-:-:S05]  /*0bc0*/  IADD3 R9, P0, R4, R9, RZ ;  /* 0x0000000904097210 */ /* 0x001fca0007f1e0ff */
[----:B------:R-:W-:-:S04]  /*0bd0*/  IMAD.X R21, RZ, RZ, R5, P0 ;  /* 0x000000ffff157224 */ /* 0x000fc800000e0605 */
[----:B------:R-:W-:-:S04]  /*0be0*/  IMAD.WIDE.U32 R14, R21, R24, RZ ;  /* 0x00000018150e7225 */ /* 0x000fc800078e00ff */
[----:B------:R-:W-:-:S04]  /*0bf0*/  IMAD.WIDE.U32 R16, P0, R9, R25, R14 ;  /* 0x0000001909107225 */ /* 0x000fc8000780000e */
[----:B------:R-:W-:-:S04]  /*0c00*/  IMAD.WIDE.U32 R14, R9, R24, RZ ;  /* 0x00000018090e7225 */ /* 0x000fc800078e00ff */
[----:B------:R-:W-:Y:S01]  /*0c10*/  IMAD.X R19, RZ, RZ, RZ, P0 ;  /* 0x000000ffff137224 */ /* 0x000fe200000e06ff */
[----:B------:R-:W-:Y:S01]  /*0c20*/  IADD3 RZ, P0, R15, R16, RZ ;  /* 0x000000100fff7210 */ /* 0x000fe20007f1e0ff */
[----:B------:R-:W-:-:S04]  /*0c30*/  IMAD.MOV.U32 R18, RZ, RZ, R17 ;  /* 0x000000ffff127224 */ /* 0x000fc800078e0011 */
[----:B------:R-:W-:-:S08]  /*0c40*/  IMAD.WIDE.U32.X R14, R21, R25, R18, P0 ;  /* 0x00000019150e7225 */ /* 0x000fd000000e0412 */
.L_x_10:
[----:B------:R-:W0:Y:S01]  /*0c50*/  LDC.64 R30, c[0x0][0x740] ;  /* 0x0001d000ff1e7b82 */ /* 0x000e220000000a00 */
[--C-:B------:R-:W-:Y:S01]  /*0c60*/  SHF.R.U64 R29, R14, R20, R15.reuse ;  /* 0x000000140e1d7219 */ /* 0x100fe2000000120f */
[----:B------:R-:W-:Y:S01]  /*0c70*/  IMAD R33, R13, R22, R10 ;  /* 0x000000160d217224 */ /* 0x000fe200078e020a */
[----:B------:R-:W-:Y:S01]  /*0c80*/  SHF.R.U32.HI R9, RZ, R20, R15 ;  /* 0x00000014ff097219 */ /* 0x000fe2000001160f */
[----:B------:R-:W-:Y:S01]  /*0c90*/  IMAD.MOV.U32 R25, RZ, RZ, 0x1 ;  /* 0x00000001ff197424 */ /* 0x000fe200078e00ff */
[----:B------:R-:W-:-:S03]  /*0ca0*/  IADD3 R11, P0, RZ, -R29, RZ ;  /* 0x8000001dff0b7210 */ /* 0x000fc60007f1e0ff */
[----:B------:R-:W1:Y:S02]  /*0cb0*/  LDC R24, c[0x0][0x718] ;  /* 0x0001c600ff187b82 */ /* 0x000e640000000800 */
[----:B------:R-:W-:Y:S02]  /*0cc0*/  IMAD.X R9, RZ, RZ, ~R9, P0 ;  /* 0x000000ffff097224 */ /* 0x000fe400000e0e09 */
[----:B------:R-:W-:-:S04]  /*0cd0*/  IMAD.WIDE.U32 R14, R11, R26, R4 ;  /* 0x0000001a0b0e7225 */ /* 0x000fc800078e0004 */
[----:B------:R-:W2:Y:S01]  /*0ce0*/  LDC R20, c[0x0][0x708] ;  /* 0x0001c200ff147b82 */ /* 0x000ea20000000800 */
[----:B------:R-:W-:Y:S02]  /*0cf0*/  IMAD R16, R9, R26, RZ ;  /* 0x0000001a09107224 */ /* 0x000fe400078e02ff */
[----:B------:R-:W-:Y:S02]  /*0d00*/  IMAD.MOV.U32 R9, RZ, RZ, -0x1 ;  /* 0xffffffffff097424 */ /* 0x000fe400078e00ff */
[----:B------:R-:W-:-:S03]  /*0d10*/  IMAD R11, R11, R27, R16 ;  /* 0x0000001b0b0b7224 */ /* 0x000fc600078e0210 */
[----:B------:R-:W3:Y:S01]  /*0d20*/  LDC R28, c[0x0][0x758] ;  /* 0x0001d600ff1c7b82 */ /* 0x000ee20000000800 */
[----:B------:R-:W-:Y:S01]  /*0d30*/  IMAD.IADD R11, R15, 0x1, R11 ;  /* 0x000000010f0b7824 */ /* 0x000fe200078e020b */
[----:B0-----:R-:W-:-:S04]  /*0d40*/  ISETP.NE.U32.AND P0, PT, R30, RZ, PT ;  /* 0x000000ff1e00720c */ /* 0x001fc80003f05070 */
[----:B------:R-:W-:Y:S02]  /*0d50*/  ISETP.NE.AND.EX P0, PT, R31, RZ, PT, P0 ;  /* 0x000000ff1f00720c */ /* 0x000fe40003f05300 */
[----:B------:R-:W0:Y:S01]  /*0d60*/  LDC R26, c[0x0][0x700] ;  /* 0x0001c000ff1a7b82 */ /* 0x000e220000000800 */
[-CC-:B-1----:R-:W-:Y:S02]  /*0d70*/  SHF.R.U64 R18, R14, R24.reuse, R11.reuse ;  /* 0x000000180e127219 */ /* 0x182fe4000000120b */
[----:B------:R-:W-:-:S05]  /*0d80*/  SHF.R.U32.HI R11, RZ, R24, R11 ;  /* 0x00000018ff0b7219 */ /* 0x000fca000001160b */
[----:B------:R-:W1:Y:S01]  /*0d90*/  LDC R21, c[0x0][0x748] ;  /* 0x0001d200ff157b82 */ /* 0x000e620000000800 */
[-CC-:B--2---:R-:W-:Y:S02]  /*0da0*/  SHF.R.U64 R24, R18, R20.reuse, R11.reuse ;  /* 0x0000001412187219 */ /* 0x184fe4000000120b */
[----:B------:R-:W-:-:S05]  /*0db0*/  SHF.R.U32.HI R11, RZ, R20, R11 ;  /* 0x00000014ff0b7219 */ /* 0x000fca000001160b */
[----:B------:R-:W2:Y:S01]  /*0dc0*/  LDC R23, c[0x0][0x738] ;  /* 0x0001ce00ff177b82 */ /* 0x000ea20000000800 */
[-CC-:B---3--:R-:W-:Y:S02]  /*0dd0*/  SHF.R.U64 R20, R24, R28.reuse, R11.reuse ;  /* 0x0000001c18147219 */ /* 0x188fe4000000120b */
[-C--:B------:R-:W-:Y:S02]  /*0de0*/  SHF.L.U32 R9, R9, R28.reuse, RZ ;  /* 0x0000001c09097219 */ /* 0x080fe400000006ff */
[----:B------:R-:W-:Y:S01]  /*0df0*/  SHF.R.U32.HI R11, RZ, R28, R11 ;  /* 0x0000001cff0b7219 */ /* 0x000fe2000001160b */
[----:B------:R-:W-:Y:S01]  /*0e00*/  IMAD.MOV.U32 R10, RZ, RZ, R20 ;  /* 0x000000ffff0a7224 */ /* 0x000fe200078e0014 */
[----:B------:R-:W-:Y:S01]  /*0e10*/  LOP3.LUT R13, RZ, R9, RZ, 0x33, !PT ;  /* 0x00000009ff0d7212 */ /* 0x000fe200078e33ff */
[----:B------:R-:W3:Y:S01]  /*0e20*/  LDC R27, c[0x0][0x710] ;  /* 0x0001c400ff1b7b82 */ /* 0x000ee20000000800 */
[----:B------:R-:W-:Y:S05]  /*0e30*/  @!P0 BRA `(.L_x_11) ;  /* 0x0000000000288947 */ /* 0x000fea0003800000 */
[----:B------:R-:W4:Y:S02]  /*0e40*/  LDC R9, c[0x0][0x74c] ;  /* 0x0001d300ff097b82 */ /* 0x000f240000000800 */
[----:B----4-:R-:W-:-:S05]  /*0e50*/  IADD3 R9, P0, R20, R9, RZ ;  /* 0x0000000914097210 */ /* 0x010fca0007f1e0ff */
        /* <DEDUP_REMOVED lines=8> */
.L_x_11:
[----:B-1----:R-:W-:Y:S01]  /*0ee0*/  SHF.R.U64 R11, R10, R21, R11 ;  /* 0x000000150a0b7219 */ /* 0x002fe2000000120b */
[----:B------:R-:W-:Y:S01]  /*0ef0*/  IMAD.MOV.U32 R15, RZ, RZ, 0x1 ;  /* 0x00000001ff0f7424 */ /* 0x000fe200078e00ff */
[----:B------:R-:W-:Y:S01]  /*0f00*/  LOP3.LUT R10, R24, R13, RZ, 0xc0, !PT ;  /* 0x0000000d180a7212 */ /* 0x000fe200078ec0ff */
[----:B0-----:R-:W-:Y:S01]  /*0f10*/  VIADD R13, R26, 0xffffffff ;  /* 0xffffffff1a0d7836 */ /* 0x001fe20000000000 */
[----:B------:R-:W-:Y:S01]  /*0f20*/  SHF.L.U32 R9, R25, R28, RZ ;  /* 0x0000001c19097219 */ /* 0x000fe200000006ff */
[----:B------:R-:W-:Y:S01]  /*0f30*/  IMAD.MOV R14, RZ, RZ, -R11 ;  /* 0x000000ffff0e7224 */ /* 0x000fe200078e0a0b */
[----:B------:R-:W-:Y:S02]  /*0f40*/  SEL R12, R12, R33, !P3 ;  /* 0x000000210c0c7207 */ /* 0x000fe40005800000 */
[----:B------:R-:W-:Y:S01]  /*0f50*/  LOP3.LUT R13, R18, R13, RZ, 0xc0, !PT ;  /* 0x0000000d120d7212 */ /* 0x000fe200078ec0ff */
[----:B------:R-:W-:Y:S02]  /*0f60*/  IMAD R11, R9, R11, R10 ;  /* 0x0000000b090b7224 */ /* 0x000fe400078e020a */
[----:B--2---:R-:W-:-:S02]  /*0f70*/  IMAD R9, R14, R23, R20 ;  /* 0x000000170e097224 */ /* 0x004fc400078e0214 */
[----:B---3--:R-:W-:Y:S02]  /*0f80*/  IMAD R12, R11, R27, R12 ;  /* 0x0000001b0b0c7224 */ /* 0x008fe400078e020c */
[----:B------:R-:W-:Y:S02]  /*0f90*/  IMAD R9, R9, R26, R13 ;  /* 0x0000001a09097224 */ /* 0x000fe400078e020d */
[----:B------:R-:W-:-:S03]  /*0fa0*/  IMAD.MOV.U32 R14, RZ, RZ, R29 ;  /* 0x000000ffff0e7224 */ /* 0x000fc600078e001d */
[----:B------:R-:W-:Y:S02]  /*0fb0*/  SEL R20, R9, R12, !P3 ;  /* 0x0000000c09147207 */ /* 0x000fe40005800000 */
[----:B------:R-:W-:-:S07]  /*0fc0*/  SEL R16, R12, R9, !P3 ;  /* 0x000000090c107207 */ /* 0x000fce0005800000 */
.L_x_9:
[----:B------:R-:W-:-:S08]  /*0fd0*/  NOP ;  /* 0x0000000000007918 */ /* 0x000fd00000000000 */
[----:B------:R-:W0:Y:S02]  /*0fe0*/  USETMAXREG.TRY_ALLOC.CTAPOOL UP0, 0xe8 ;  /* 0x000000e8000079c8 */ /* 0x000e240008000600 */
[----:B0-----:R-:W-:-:S13]  /*0ff0*/  PLOP3.LUT P0, PT, PT, PT, UP0, 0x80, 0x0 ;  /* 0x000000000000781c */ /* 0x001fda0003f0f008 */
[----:B------:R-:W-:Y:S05]  /*1000*/  @!P0 BRA `(.L_x_9) ;  /* 0xfffffffc00f08947 */ /* 0x000fea000383ffff */
[----:B------:R-:W-:Y:S01]  /*1010*/  ULDC.64 UR4, c[0x0][0x698] ;  /* 0x0001a60000047ab9 */ /* 0x000fe20000000a00 */
[----:B------:R-:W-:Y:S01]  /*1020*/  ULDC.64 UR14, c[0x0][0x208] ;  /* 0x00008200000e7ab9 */ /* 0x000fe20000000a00 */
[----:B------:R-:W-:-:S04]  /*1030*/  ISETP.NE.U32.AND P0, PT, RZ, UR4, PT ;  /* 0x00000004ff007c0c */ /* 0x000fc8000bf05070 */
[----:B------:R-:W-:-:S13]  /*1040*/  ISETP.NE.AND.EX P0, PT, RZ, UR5, PT, P0 ;  /* 0x00000005ff007c0c */ /* 0x000fda000bf05300 */
[----:B------:R-:W-:Y:S05]  /*1050*/  @!P0 BRA `(.L_x_12) ;  /* 0x00000000001c8947 */ /* 0x000fea0003800000 */
[----:B------:R-:W0:Y:S02]  /*1060*/  LDC.64 R10, c[0x0][0x698] ;  /* 0x0001a600ff0a7b82 */ /* 0x000e240000000a00 */
[----:B0-----:R-:W2:Y:S02]  /*1070*/  LDG.E.64 R10, desc[UR14][R10.64] ;  /* 0x0000000e0a0a7981 */ /* 0x001ea4000c1e1b00 */
[----:B--2---:R-:W-:-:S04]  /*1080*/  ISETP.NE.U32.AND P0, PT, R10, RZ, PT ;  /* 0x000000ff0a00720c */ /* 0x004fc80003f05070 */
[----:B------:R-:W-:-:S13]  /*1090*/  ISETP.NE.AND.EX P0, PT, R11, RZ, PT, P0 ;  /* 0x000000ff0b00720c */ /* 0x000fda0003f05300 */
[----:B------:R-:W-:Y:S05]  /*10a0*/  @!P0 BRA `(.L_x_12) ;  /* 0x0000000000088947 */ /* 0x000fea0003800000 */
[----:B------:R0:W5:Y:S01]  /*10b0*/  LD.E R9, desc[UR14][R10.64] ;  /* 0x0000000e0a097980 */ /* 0x000162000c101900 */
[----:B------:R-:W-:Y:S05]  /*10c0*/  BRA `(.L_x_13) ;  /* 0x0000000000207947 */ /* 0x000fea0003800000 */
.L_x_12:
[----:B------:R-:W-:Y:S02]  /*10d0*/  ULDC.64 UR4, c[0x0][0x688] ;  /* 0x0001a20000047ab9 */ /* 0x000fe40000000a00 */
[----:B------:R-:W-:-:S04]  /*10e0*/  ISETP.NE.U32.AND P0, PT, RZ, UR4, PT ;  /* 0x00000004ff007c0c */ /* 0x000fc8000bf05070 */
[----:B------:R-:W-:-:S13]  /*10f0*/  ISETP.NE.AND.EX P0, PT, RZ, UR5, PT, P0 ;  /* 0x00000005ff007c0c */ /* 0x000fda000bf05300 */
[----:B------:R-:W-:Y:S05]  /*1100*/  @!P0 BRA `(.L_x_14) ;  /* 0x00000000000c8947 */ /* 0x000fea0003800000 */
[----:B------:R-:W0:Y:S02]  /*1110*/  LDC.64 R10, c[0x0][0x688] ;  /* 0x0001a200ff0a7b82 */ /* 0x000e240000000a00 */
[----:B0-----:R1:W5:Y:S01]  /*1120*/  LDG.E R9, desc[UR14][R10.64] ;  /* 0x0000000e0a097981 */ /* 0x001362000c1e1900 */
[----:B------:R-:W-:Y:S05]  /*1130*/  BRA `(.L_x_13) ;  /* 0x0000000000047947 */ /* 0x000fea0003800000 */
.L_x_14:
[----:B------:R-:W2:Y:S02]  /*1140*/  LDC R9, c[0x0][0x680] ;  /* 0x0001a000ff097b82 */ /* 0x000ea40000000800 */
.L_x_13:
[----:B------:R-:W-:Y:S02]  /*1150*/  ULDC.64 UR4, c[0x0][0x6a0] ;  /* 0x0001a80000047ab9 */ /* 0x000fe40000000a00 */
[----:B------:R-:W-:-:S04]  /*1160*/  ISETP.NE.U32.AND P0, PT, RZ, UR4, PT ;  /* 0x00000004ff007c0c */ /* 0x000fc8000bf05070 */
[----:B------:R-:W-:-:S13]  /*1170*/  ISETP.NE.AND.EX P0, PT, RZ, UR5, PT, P0 ;  /* 0x00000005ff007c0c */ /* 0x000fda000bf05300 */
[----:B------:R-:W-:Y:S05]  /*1180*/  @!P0 BRA `(.L_x_15) ;  /* 0x00000000001c8947 */ /* 0x000fea0003800000 */
[----:B01----:R-:W0:Y:S02]  /*1190*/  LDC.64 R10, c[0x0][0x6a0] ;  /* 0x0001a800ff0a7b82 */ /* 0x003e240000000a00 */
[----:B0-----:R-:W3:Y:S02]  /*11a0*/  LDG.E.64 R10, desc[UR14][R10.64] ;  /* 0x0000000e0a0a7981 */ /* 0x001ee4000c1e1b00 */
[----:B---3--:R-:W-:-:S04]  /*11b0*/  ISETP.NE.U32.AND P0, PT, R10, RZ, PT ;  /* 0x000000ff0a00720c */ /* 0x008fc80003f05070 */
[----:B------:R-:W-:-:S13]  /*11c0*/  ISETP.NE.AND.EX P0, PT, R11, RZ, PT, P0 ;  /* 0x000000ff0b00720c */ /* 0x000fda0003f05300 */
[----:B------:R-:W-:Y:S05]  /*11d0*/  @!P0 BRA `(.L_x_15) ;  /* 0x0000000000088947 */ /* 0x000fea0003800000 */
[----:B------:R0:W5:Y:S01]  /*11e0*/  LD.E R10, desc[UR14][R10.64] ;  /* 0x0000000e0a0a7980 */ /* 0x000162000c101900 */
[----:B------:R-:W-:Y:S05]  /*11f0*/  BRA `(.L_x_16) ;  /* 0x0000000000207947 */ /* 0x000fea0003800000 */
.L_x_15:
[----:B------:R-:W-:Y:S02]  /*1200*/  ULDC.64 UR4, c[0x0][0x690] ;  /* 0x0001a40000047ab9 */ /* 0x000fe40000000a00 */
[----:B------:R-:W-:-:S04]  /*1210*/  ISETP.NE.U32.AND P0, PT, RZ, UR4, PT ;  /* 0x00000004ff007c0c */ /* 0x000fc8000bf05070 */
[----:B------:R-:W-:-:S13]  /*1220*/  ISETP.NE.AND.EX P0, PT, RZ, UR5, PT, P0 ;  /* 0x00000005ff007c0c */ /* 0x000fda000bf05300 */
[----:B------:R-:W-:Y:S05]  /*1230*/  @!P0 BRA `(.L_x_17) ;  /* 0x00000000000c8947 */ /* 0x000fea0003800000 */
[----:B01----:R-:W0:Y:S02]  /*1240*/  LDC.64 R10, c[0x0][0x690] ;  /* 0x0001a400ff0a7b82 */ /* 0x003e240000000a00 */
[----:B0-----:R1:W5:Y:S01]  /*1250*/  LDG.E R10, desc[UR14][R10.64] ;  /* 0x0000000e0a0a7981 */ /* 0x001362000c1e1900 */
[----:B------:R-:W-:Y:S05]  /*1260*/  BRA `(.L_x_16) ;  /* 0x0000000000047947 */ /* 0x000fea0003800000 */
.L_x_17:
[----:B01----:R-:W3:Y:S02]  /*1270*/  LDC R10, c[0x0][0x684] ;  /* 0x0001a100ff0a7b82 */ /* 0x003ee40000000800 */
.L_x_16:
[----:B------:R-:W-:-:S13]  /*1280*/  LOP3.LUT P0, RZ, R15, 0xff, RZ, 0xc0, !PT ;  /* 0x000000ff0fff7812 */ /* 0x000fda000780c0ff */
[----:B------:R-:W-:Y:S05]  /*1290*/  @!P0 EXIT ;  /* 0x000000000000894d */ /* 0x000fea0003800000 */
[----:B------:R-:W-:Y:S01]  /*12a0*/  ULDC UR4, c[0x0][0x28c] ;  /* 0x0000a30000047ab9 */ /* 0x000fe20000000800 */
[----:B------:R-:W-:Y:S01]  /*12b0*/  LOP3.LUT R62, R2, 0x1, RZ, 0xfc, !PT ;  /* 0x00000001023e7812 */ /* 0x000fe200078efcff */
[----:B------:R-:W-:-:S04]  /*12c0*/  UIADD3 UR4, UR4, 0x7f, URZ ;  /* 0x0000007f04047890 */ /* 0x000fc8000fffe03f */
[----:B------:R-:W-:-:S04]  /*12d0*/  USHF.R.S32.HI UR5, URZ, 0x1f, UR4 ;  /* 0x0000001f3f057899 */ /* 0x000fc80008011404 */
[----:B------:R-:W-:-:S03]  /*12e0*/  ULEA.HI UR5, UR5, UR4, URZ, 0x7 ;  /* 0x0000000405057291 */ /* 0x000fc6000f8f383f */
[----:B------:R-:W-:Y:S01]  /*12f0*/  UMOV UR4, URZ ;  /* 0x0000003f00047c82 */ /* 0x000fe20008000000 */
[----:B------:R-:W-:-:S03]  /*1300*/  USHF.R.S32.HI UR6, URZ, 0x7, UR5 ;  /* 0x000000073f067899 */ /* 0x000fc60008011405 */
[----:B------:R-:W-:-:S09]  /*1310*/  UMOV UR5, URZ ;  /* 0x0000003f00057c82 */ /* 0x000fd20008000000 */
.L_x_90:
[----:B01----:R-:W-:Y:S02]  /*1320*/  LOP3.LUT R11, R0, 0x80, RZ, 0xc0, !PT ;  /* 0x00000080000b7812 */ /* 0x003fe400078ec0ff */
[----:B------:R-:W-:Y:S02]  /*1330*/  CS2R R24, SRZ ;  /* 0x0000000000187805 */ /* 0x000fe4000001ff00 */
[----:B--2---:R-:W-:Y:S02]  /*1340*/  CS2R R26, SRZ ;  /* 0x00000000001a7805 */ /* 0x004fe4000001ff00 */
[----:B------:R-:W-:Y:S02]  /*1350*/  CS2R R28, SRZ ;  /* 0x00000000001c7805 */ /* 0x000fe4000001ff00 */
[----:B------:R-:W-:Y:S02]  /*1360*/  SHF.R.U32.HI R12, RZ, 0x7, R11 ;  /* 0x00000007ff0c7819 */ /* 0x000fe4000001160b */
[----:B------:R-:W-:-:S02]  /*1370*/  CS2R R30, SRZ ;  /* 0x00000000001e7805 */ /* 0x000fc4000001ff00 */
[----:B------:R-:W-:Y:S02]  /*1380*/  VIMNMX R11, RZ, UR6, PT ;  /* 0x00000006ff0b7c48 */ /* 0x000fe4000bfe0100 */
[----:B------:R-:W-:Y:S02]  /*1390*/  CS2R R32, SRZ ;  /* 0x0000000000207805 */ /* 0x000fe4000001ff00 */
[----:B------:R-:W-:Y:S02]  /*13a0*/  CS2R R34, SRZ ;  /* 0x0000000000227805 */ /* 0x000fe4000001ff00 */
[----:B------:R-:W-:Y:S01]  /*13b0*/  CS2R R36, SRZ ;  /* 0x0000000000247805 */ /* 0x000fe2000001ff00 */
[----:B------:R-:W0:Y:S01]  /*13c0*/  SHFL.IDX PT, R12, R12, RZ, 0x1f ;  /* 0x00001fff0c0c7589 */ /* 0x000e2200000e0000 */
[----:B------:R-:W-:Y:S02]  /*13d0*/  IADD3 R11, -R11, UR6, RZ ;  /* 0x000000060b0b7c10 */ /* 0x000fe4000fffe1ff */
[----:B------:R-:W-:-:S02]  /*13e0*/  CS2R R38, SRZ ;  /* 0x0000000000267805 */ /* 0x000fc4000001ff00 */
[----:B------:R-:W-:Y:S02]  /*13f0*/  CS2R R40, SRZ ;  /* 0x0000000000287805 */ /* 0x000fe4000001ff00 */
[----:B------:R-:W-:Y:S02]  /*1400*/  CS2R R42, SRZ ;  /* 0x00000000002a7805 */ /* 0x000fe4000001ff00 */
[----:B------:R-:W-:Y:S02]  /*1410*/  ISETP.GE.AND P0, PT, R11, 0x1, PT ;  /* 0x000000010b00780c */ /* 0x000fe40003f06270 */
[----:B------:R-:W-:Y:S02]  /*1420*/  CS2R R44, SRZ ;  /* 0x00000000002c7805 */ /* 0x000fe4000001ff00 */
[----:B------:R-:W-:Y:S02]  /*1430*/  CS2R R46, SRZ ;  /* 0x00000000002e7805 */ /* 0x000fe4000001ff00 */
[----:B------:R-:W-:-:S02]  /*1440*/  CS2R R48, SRZ ;  /* 0x0000000000307805 */ /* 0x000fc4000001ff00 */
[----:B------:R-:W-:Y:S02]  /*1450*/  CS2R R50, SRZ ;  /* 0x0000000000327805 */ /* 0x000fe4000001ff00 */
[----:B------:R-:W-:Y:S02]  /*1460*/  CS2R R52, SRZ ;  /* 0x0000000000347805 */ /* 0x000fe4000001ff00 */
[----:B------:R-:W-:Y:S02]  /*1470*/  CS2R R54, SRZ ;  /* 0x0000000000367805 */ /* 0x000fe4000001ff00 */
[----:B0-----:R-:W-:Y:S01]  /*1480*/  R2UR UR7, R12 ;  /* 0x000000000c0772ca */ /* 0x001fe200000e0000 */
[----:B----45:R-:W-:-:S14]  /*1490*/  @!P0 BRA `(.L_x_18) ;  /* 0x0000000400408947 */ /* 0x030fdc0003800000 */
[----:B------:R-:W0:Y:S01]  /*14a0*/  S2UR UR10, SR_CgaCtaId ;  /* 0x00000000000a79c3 */ /* 0x000e220000008800 */
[----:B------:R-:W-:Y:S01]  /*14b0*/  ULEA.HI UR8, UR7, UR7, URZ, 0x1 ;  /* 0x0000000707087291 */ /* 0x000fe2000f8f083f */
[----:B------:R-:W-:Y:S01]  /*14c0*/  IMAD.U32 R17, RZ, RZ, UR4 ;  /* 0x00000004ff117e24 */ /* 0x000fe2000f8e00ff */
[----:B------:R-:W-:Y:S01]  /*14d0*/  UMOV UR9, 0x400 ;  /* 0x0000040000097882 */ /* 0x000fe20000000000 */
[----:B------:R-:W-:Y:S01]  /*14e0*/  IMAD.U32 R12, RZ, RZ, UR5 ;  /* 0x00000005ff0c7e24 */ /* 0x000fe2000f8e00ff */
[----:B------:R-:W-:Y:S02]  /*14f0*/  ULOP3.LUT UR8, UR8, 0xffffe, URZ, 0xc0, !UPT ;  /* 0x000ffffe08087892 */ /* 0x000fe4000f8ec03f */
[----:B------:R-:W-:Y:S02]  /*1500*/  UPLOP3.LUT UP0, UPT, UPT, UPT, UPT, 0x40, 0x0 ;  /* 0x000000000000789c */ /* 0x000fe40003f0e870 */
[----:B------:R-:W-:Y:S01]  /*1510*/  UIADD3 UR8, UR7, -UR8, URZ ;  /* 0x8000000807087290 */ /* 0x000fe2000fffe03f */
[----:B------:R-:W-:Y:S01]  /*1520*/  UMOV UR12, UR5 ;  /* 0x00000005000c7c82 */ /* 0x000fe20008000000 */
[----:B0-----:R-:W-:-:S04]  /*1530*/  ULEA UR9, UR10, UR9, 0x18 ;  /* 0x000000090a097291 */ /* 0x001fc8000f8ec03f */
[----:B------:R-:W-:-:S04]  /*1540*/  ULEA UR8, UR8, UR9, 0xc ;  /* 0x0000000908087291 */ /* 0x000fc8000f8e603f */
[----:B------:R-:W-:-:S04]  /*1550*/  UIADD3 UR8, UR8, 0x180, URZ ;  /* 0x0000018008087890 */ /* 0x000fc8000fffe03f */
[----:B------:R-:W-:-:S04]  /*1560*/  USHF.R.U32.HI UR8, URZ, 0x4, UR8 ;  /* 0x000000043f087899 */ /* 0x000fc80008011608 */
[----:B------:R-:W-:-:S12]  /*1570*/  ULOP3.LUT UR7, UR8, 0x3fff, URZ, 0xc0, !UPT ;  /* 0x00003fff08077892 */ /* 0x000fd8000f8ec03f */
.L_x_25:
[----:B------:R-:W-:-:S13]  /*1580*/  ISETP.NE.AND P1, PT, R62, 0x3, PT ;  /* 0x000000033e00780c */ /* 0x000fda0003f25270 */
[----:B0-----:R-:W-:Y:S05]  /*1590*/  @!P1 BRA `(.L_x_19) ;  /* 0x0000000000049947 */ /* 0x001fea0003800000 */
[----:B------:R-:W-:Y:S01]  /*15a0*/  BPT.TRAP 0x1 ;  /* 0x000000040000795c */ /* 0x000fe20000300000 */
.L_x_19:
[----:B------:R-:W0:Y:S01]  /*15b0*/  S2UR UR9, SR_CgaCtaId ;  /* 0x00000000000979c3 */ /* 0x000e220000008800 */
[----:B------:R-:W-:Y:S01]  /*15c0*/  UMOV UR8, 0x400 ;  /* 0x0000040000087882 */ /* 0x000fe20000000000 */
[----:B------:R-:W-:Y:S01]  /*15d0*/  SHF.L.U32 R15, R17, 0x1f, RZ ;  /* 0x0000001f110f7819 */ /* 0x000fe200000006ff */
[----:B0-----:R-:W-:-:S04]  /*15e0*/  ULEA UR13, UR9, UR8, 0x18 ;  /* 0x00000008090d7291 */ /* 0x001fc8000f8ec03f */
[----:B------:R-:W-:-:S09]  /*15f0*/  ULEA UR8, UR12, UR13, 0x3 ;  /* 0x0000000d0c087291 */ /* 0x000fd2000f8e183f */
[----:B------:R0:W1:Y:S01]  /*1600*/  SYNCS.PHASECHK.TRANS64.TRYWAIT P0, [UR8], R15 ;  /* 0x0000000fff0075a7 */ /* 0x0000620008000148 */
[----:B------:R-:W-:Y:S05]  /*1610*/  @!P1 BRA `(.L_x_20) ;  /* 0x0000000000049947 */ /* 0x000fea0003800000 */
[----:B------:R-:W-:Y:S01]  /*1620*/  BPT.TRAP 0x1 ;  /* 0x000000040000795c */ /* 0x000fe20000300000 */
.L_x_20:
[C---:B------:R-:W-:Y:S02]  /*1630*/  IMAD.SHL.U32 R13, R0.reuse, 0x40, RZ ;  /* 0x00000040000d7824 */ /* 0x040fe400078e00ff */
[C---:B------:R-:W-:Y:S02]  /*1640*/  IMAD.SHL.U32 R18, R0.reuse, 0x400, RZ ;  /* 0x0000040000127824 */ /* 0x040fe400078e00ff */
[----:B------:R-:W-:Y:S01]  /*1650*/  IMAD.SHL.U32 R22, R0, 0x20, RZ ;  /* 0x0000002000167824 */ /* 0x000fe200078e00ff */
[----:B------:R-:W-:-:S04]  /*1660*/  LOP3.LUT R13, R13, 0x3800, RZ, 0xc0, !PT ;  /* 0x000038000d0d7812 */ /* 0x000fc800078ec0ff */
[----:B------:R-:W-:Y:S01]  /*1670*/  LOP3.LUT R13, R13, 0x400, R18, 0xf8, !PT ;  /* 0x000004000d0d7812 */ /* 0x000fe200078ef812 */
[----:B------:R-:W-:-:S03]  /*1680*/  IMAD.SHL.U32 R18, R0, 0x10, RZ ;  /* 0x0000001000127824 */ /* 0x000fc600078e00ff */
[----:B------:R-:W-:-:S04]  /*1690*/  LOP3.LUT R13, R13, 0x380, R22, 0xf8, !PT ;  /* 0x000003800d0d7812 */ /* 0x000fc800078ef816 */
[----:B------:R-:W-:Y:S01]  /*16a0*/  LOP3.LUT R13, R13, 0x20, R18, 0xf8, !PT ;  /* 0x000000200d0d7812 */ /* 0x000fe200078ef812 */
[----:B------:R-:W-:-:S03]  /*16b0*/  IMAD.U32 R18, RZ, RZ, UR12 ;  /* 0x0000000cff127e24 */ /* 0x000fc6000f8e00ff */
[----:B------:R-:W-:-:S05]  /*16c0*/  SHF.R.U32.HI R13, RZ, 0x3, R13 ;  /* 0x00000003ff0d7819 */ /* 0x000fca000001160d */
[----:B------:R-:W-:Y:S01]  /*16d0*/  IMAD R13, R18, 0x800, R13 ;  /* 0x00000800120d7824 */ /* 0x000fe200078e020d */
[----:B-1----:R-:W-:Y:S06]  /*16e0*/  @P0 BRA `(.L_x_21) ;  /* 0x0000000000080947 */ /* 0x002fec0003800000 */
[----:B------:R-:W1:Y:S02]  /*16f0*/  SYNCS.PHASECHK.TRANS64.TRYWAIT P0, [UR8], R15 ;  /* 0x0000000fff0075a7 */ /* 0x000e640008000148 */
[----:B-1----:R-:W-:Y:S05]  /*1700*/  @!P0 BRA `(.L_x_22) ;  /* 0x0000004c005c8947 */ /* 0x002fea0003800000 */
.L_x_21:
[----:B------:R-:W-:Y:S01]  /*1710*/  LDS R56, [R13+UR13+0x30180] ;  /* 0x0301800d0d387984 */ /* 0x000fe20008000800 */
[----:B------:R-:W-:Y:S02]  /*1720*/  UIADD3 UR8, UR13, 0x18180, URZ ;  /* 0x000181800d087890 */ /* 0x000fe4000fffe03f */
[----:B------:R-:W-:Y:S01]  /*1730*/  ULOP3.LUT UR9, UR7, 0x10000, URZ, 0xfc, !UPT ;  /* 0x0001000007097892 */ /* 0x000fe2000f8efc3f */
[----:B------:R-:W4:Y:S01]  /*1740*/  LDS R57, [R13+UR13+0x30188] ;  /* 0x0301880d0d397984 */ /* 0x000f220008000800 */
[----:B------:R-:W-:Y:S01]  /*1750*/  USHF.R.U32.HI UR8, URZ, 0x4, UR8 ;  /* 0x000000043f087899 */ /* 0x000fe20008011608 */
[----:B------:R-:W-:-:S03]  /*1760*/  UMOV UR11, 0x40000040 ;  /* 0x40000040000b7882 */ /* 0x000fc60000000000 */
[----:B------:R-:W-:-:S04]  /*1770*/  ULOP3.LUT UR8, UR8, 0x3fff, URZ, 0xc0, !UPT ;  /* 0x00003fff08087892 */ /* 0x000fc8000f8ec03f */
[----:B------:R-:W-:Y:S02]  /*1780*/  ULOP3.LUT UR10, UR8, 0x10000, URZ, 0xfc, !UPT ;  /* 0x00010000080a7892 */ /* 0x000fe4000f8efc3f */
[----:B------:R-:W-:Y:S02]  /*1790*/  ULEA UR8, UR12, UR9, 0x9 ;  /* 0x000000090c087291 */ /* 0x000fe4000f8e483f */
[----:B------:R-:W-:Y:S01]  /*17a0*/  ULEA UR10, UR12, UR10, 0x9 ;  /* 0x0000000a0c0a7291 */ /* 0x000fe2000f8e483f */
[----:B------:R-:W-:Y:S01]  /*17b0*/  UMOV UR9, 0x80000020 ;  /* 0x8000002000097882 */ /* 0x000fe20000000000 */
[----:B----4-:R-:W-:-:S07]  /*17c0*/  WARPGROUP.ARRIVE ;  /* 0x00000000000079c5 */ /* 0x010fce0000000000 */
[----:B------:R-:W-:Y:S01]  /*17d0*/  IGMMA.SP.64x64x64.S8.S8 R24, gdesc[UR8], R24, UP0, R56 ;  /* 0x02003800081879f1 */ /* 0x000fe2000bf41218 */
[----:B------:R-:W-:Y:S02]  /*17e0*/  UIADD3 UR8, UR8, 0x2, URZ ;  /* 0x0000000208087890 */ /* 0x000fe4000fffe03f */
[----:B------:R-:W-:Y:S01]  /*17f0*/  UIADD3 UR10, UR10, 0x4, URZ ;  /* 0x000000040a0a7890 */ /* 0x000fe2000fffe03f */
[----:B------:R-:W-:Y:S01]  /*1800*/  UMOV UR9, 0x80000020 ;  /* 0x8000002000097882 */ /* 0x000fe20000000000 */
[----:B------:R-:W-:-:S07]  /*1810*/  UMOV UR11, 0x40000040 ;  /* 0x40000040000b7882 */ /* 0x000fce0000000000 */
[----:B------:R-:W-:Y:S03]  /*1820*/  IGMMA.SP.64x64x64.S8.S8 R24, gdesc[UR8], R24, R57, gsb0 ;  /* 0x02003900081879f1 */ /* 0x000fe60008041218 */
[----:B------:R-:W-:Y:S02]  /*1830*/  WARPGROUP.DEPBAR.LE gsb0, 0x0 ;  /* 0x00008000000079c5 */ /* 0x000fe40000010000 */
[----:B------:R-:W-:Y:S05]  /*1840*/  @!P1 BRA `(.L_x_23) ;  /* 0x0000000000049947 */ /* 0x000fea0003800000 */
[----:B------:R-:W-:Y:S01]  /*1850*/  BPT.TRAP 0x1 ;  /* 0x000000040000795c */ /* 0x000fe20000300000 */
.L_x_23:
[----:B------:R-:W-:-:S13]  /*1860*/  LOP3.LUT P0, RZ, R6, R3, RZ, 0xc0, !PT ;  /* 0x0000000306ff7212 */ /* 0x000fda000780c0ff */
[----:B------:R-:W-:-:S05]  /*1870*/  @P0 LEA R13, R12, UR13, 0x3 ;  /* 0x0000000d0c0d0c11 */ /* 0x000fca000f8e18ff */
[----:B-1----:R-:W-:-:S05]  /*1880*/  @P0 VIADD R18, R13, 0x60 ;  /* 0x000000600d120836 */ /* 0x002fca0000000000 */
[----:B------:R-:W-:-:S04]  /*1890*/  @P0 PRMT R18, R7, 0x654, R18 ;  /* 0x0000065407120816 */ /* 0x000fc80000000012 */
[----:B------:R1:W-:Y:S01]  /*18a0*/  @P0 SYNCS.ARRIVE.TRANS64.RED.A1T0 RZ, [R18+URZ], RZ ;  /* 0x000000ff12ff09a7 */ /* 0x0003e2000810043f */
[----:B------:R-:W-:-:S13]  /*18b0*/  ISETP.GT.U32.AND P0, PT, R2, 0x1, PT ;  /* 0x000000010200780c */ /* 0x000fda0003f04070 */
[----:B-1----:R-:W-:Y:S05]  /*18c0*/  @P0 BRA `(.L_x_24) ;  /* 0x0000000000040947 */ /* 0x002fea0003800000 */
[----:B------:R-:W-:Y:S01]  /*18d0*/  BPT.TRAP 0x1 ;  /* 0x000000040000795c */ /* 0x000fe20000300000 */
.L_x_24:
[----:B------:R-:W-:Y:S01]  /*18e0*/  UIADD3 UR12, UR12, 0x1, URZ ;  /* 0x000000010c0c7890 */ /* 0x000fe2000fffe03f */
[C---:B------:R-:W-:Y:S01]  /*18f0*/  ISETP.GT.AND P1, PT, R11.reuse, 0x1, PT ;  /* 0x000000010b00780c */ /* 0x040fe20003f24270 */
[----:B------:R-:W-:Y:S02]  /*1900*/  VIADD R12, R12, 0x1 ;  /* 0x000000010c0c7836 */ /* 0x000fe40000000000 */
[----:B------:R-:W-:Y:S01]  /*1910*/  UISETP.NE.AND UP0, UPT, UR12, 0xc, UPT ;  /* 0x0000000c0c00788c */ /* 0x000fe2000bf05270 */
[----:B------:R-:W-:Y:S02]  /*1920*/  VIADD R11, R11, 0xffffffff ;  /* 0xffffffff0b0b7836 */ /* 0x000fe40000000000 */
[C---:B------:R-:W-:Y:S01]  /*1930*/  ISETP.NE.AND P0, PT, R12.reuse, 0xc, PT ;  /* 0x0000000c0c00780c */ /* 0x040fe20003f05270 */
[----:B------:R-:W-:Y:S02]  /*1940*/  USEL UR8, URZ, 0x1, UP0 ;  /* 0x000000013f087887 */ /* 0x000fe40008000000 */
[----:B------:R-:W-:Y:S01]  /*1950*/  USEL UR12, UR12, URZ, UP0 ;  /* 0x0000003f0c0c7287 */ /* 0x000fe20008000000 */
[----:B------:R-:W-:Y:S01]  /*1960*/  SEL R12, R12, RZ, P0 ;  /* 0x000000ff0c0c7207 */ /* 0x000fe20000000000 */
[----:B------:R-:W-:-:S02]  /*1970*/  UPLOP3.LUT UP0, UPT, UPT, UPT, UPT, 0x80, 0x0 ;  /* 0x000000000000789c */ /* 0x000fc40003f0f070 */
[----:B------:R-:W-:Y:S01]  /*1980*/  LOP3.LUT R17, R17, UR8, RZ, 0x3c, !PT ;  /* 0x0000000811117c12 */ /* 0x000fe2000f8e3cff */
[----:B------:R-:W-:Y:S08]  /*1990*/  @P1 BRA `(.L_x_25) ;  /* 0xfffffff800f81947 */ /* 0x000ff0000383ffff */
.L_x_18:
[----:B------:R-:W1:Y:S01]  /*19a0*/  LDC R21, c[0x0][0x288] ;  /* 0x0000a200ff157b82 */ /* 0x000e620000000800 */
[----:B------:R-:W-:Y:S01]  /*19b0*/  LOP3.LUT R11, R0, 0x60, RZ, 0xc0, !PT ;  /* 0x00000060000b7812 */ /* 0x000fe200078ec0ff */
[----:B------:R-:W-:Y:S01]  /*19c0*/  IMAD.SHL.U32 R22, R20, 0x40, RZ ;  /* 0x0000004014167824 */ /* 0x000fe200078e00ff */
[--C-:B------:R-:W-:Y:S01]  /*19d0*/  SHF.R.U32.HI R12, RZ, 0x2, R0.reuse ;  /* 0x00000002ff0c7819 */ /* 0x100fe20000011600 */
[----:B------:R-:W-:Y:S01]  /*19e0*/  UIADD3 UR5, UR6, UR5, URZ ;  /* 0x0000000506057290 */ /* 0x000fe2000fffe03f */
[----:B------:R-:W-:Y:S01]  /*19f0*/  SHF.R.U32.HI R11, RZ, 0x5, R11 ;  /* 0x00000005ff0b7819 */ /* 0x000fe2000001160b */
[----:B------:R-:W-:Y:S01]  /*1a00*/  ULDC UR12, c[0x0][0x284] ;  /* 0x0000a100000c7ab9 */ /* 0x000fe20000000800 */
[----:B------:R-:W-:Y:S01]  /*1a10*/  LOP3.LUT R12, R12, 0x7, RZ, 0xc0, !PT ;  /* 0x000000070c0c7812 */ /* 0x000fe200078ec0ff */
[----:B------:R-:W-:Y:S01]  /*1a20*/  UISETP.GT.U32.AND UP0, UPT, UR5, 0xb, UPT ;  /* 0x0000000b0500788c */ /* 0x000fe2000bf04070 */
[----:B------:R-:W-:Y:S01]  /*1a30*/  SHF.R.U32.HI R18, RZ, 0x1, R0 ;  /* 0x00000001ff127819 */ /* 0x000fe20000011600 */
[----:B------:R-:W-:Y:S01]  /*1a40*/  IMAD.SHL.U32 R13, R11, 0x10, RZ ;  /* 0x000000100b0d7824 */ /* 0x000fe200078e00ff */
[----:B------:R-:W-:Y:S01]  /*1a50*/  UISETP.GE.U32.AND UP1, UPT, UR6, 0xc, UPT ;  /* 0x0000000c0600788c */ /* 0x000fe2000bf26070 */
[----:B------:R-:W-:Y:S01]  /*1a60*/  SHF.R.S32.HI R23, RZ, 0x1f, R14 ;  /* 0x0000001fff177819 */ /* 0x000fe2000001140e */
[----:B------:R-:W-:Y:S01]  /*1a70*/  UISETP.LT.U32.AND UP0, UPT, UR6, 0xc, UP0 ;  /* 0x0000000c0600788c */ /* 0x000fe20008701070 */
[----:B------:R-:W-:-:S02]  /*1a80*/  WARPGROUP.DEPBAR.LE gsb0, 0x0 ;  /* 0x00008000000079c5 */ /* 0x000fc40000010000 */
[--C-:B------:R-:W-:Y:S01]  /*1a90*/  LOP3.LUT R13, R13, 0xfffffff0, R12.reuse, 0xe2, !PT ;  /* 0xfffffff00d0d7812 */ /* 0x100fe200078ee20c */
[----:B------:R-:W-:Y:S01]  /*1aa0*/  IMAD R12, R11, -0x10, -R12 ;  /* 0xfffffff00b0c7824 */ /* 0x000fe200078e0a0c */
[----:B------:R-:W-:Y:S01]  /*1ab0*/  LOP3.LUT R11, R8, 0x1, RZ, 0xc0, !PT ;  /* 0x00000001080b7812 */ /* 0x000fe200078ec0ff */
[----:B------:R-:W-:Y:S01]  /*1ac0*/  UIMAD.WIDE.U32 UR8, UR5, -0x55555555, URZ ;  /* 0xaaaaaaab050878a5 */ /* 0x000fe2000f8e003f */
[----:B------:R-:W-:Y:S01]  /*1ad0*/  LOP3.LUT R18, R13, 0x40, R18, 0xf8, !PT ;  /* 0x000000400d127812 */ /* 0x000fe200078ef812 */
[----:B------:R-:W-:Y:S01]  /*1ae0*/  IMAD.SHL.U32 R13, R16, 0x80, RZ ;  /* 0x00000080100d7824 */ /* 0x000fe200078e00ff */
[----:B------:R-:W-:Y:S01]  /*1af0*/  USEL UR7, URZ, 0x1, !UP0 ;  /* 0x000000013f077887 */ /* 0x000fe2000c000000 */
[----:B------:R-:W-:Y:S01]  /*1b00*/  IMAD R12, R11, -0x40, R12 ;  /* 0xffffffc00b0c7824 */ /* 0x000fe200078e020c */
[----:B-1----:R-:W-:Y:S01]  /*1b10*/  ISETP.GE.AND P0, PT, R22, R21, PT ;  /* 0x000000151600720c */ /* 0x002fe20003f06270 */
[----:B------:R-:W-:Y:S01]  /*1b20*/  ULDC.64 UR10, c[0x0][0x6d0] ;  /* 0x0001b400000a7ab9 */ /* 0x000fe20000000a00 */
[----:B------:R-:W-:Y:S01]  /*1b30*/  LOP3.LUT R18, R18, R13, RZ, 0xfc, !PT ;  /* 0x0000000d12127212 */ /* 0x000fe200078efcff */
[----:B0-----:R-:W-:Y:S01]  /*1b40*/  IMAD R15, R23, UR10, RZ ;  /* 0x0000000a170f7c24 */ /* 0x001fe2000f8e02ff */
[----:B------:R-:W-:Y:S01]  /*1b50*/  ISETP.GE.OR P0, PT, R13, UR12, P0 ;  /* 0x0000000c0d007c0c */ /* 0x000fe20008706670 */
[----:B------:R-:W-:Y:S01]  /*1b60*/  USHF.R.U32.HI UR8, URZ, 0x3, UR9 ;  /* 0x000000033f087899 */ /* 0x000fe20008011609 */
[----:B------:R-:W-:Y:S01]  /*1b70*/  LOP3.LUT R11, R0, 0x3, RZ, 0xc0, !PT ;  /* 0x00000003000b7812 */ /* 0x000fe200078ec0ff */
[----:B------:R-:W-:Y:S01]  /*1b80*/  ULOP3.LUT UR4, UR4, UR7, URZ, 0x3c, !UPT ;  /* 0x0000000704047292 */ /* 0x000fe2000f8e3c3f */
[--C-:B------:R-:W-:Y:S01]  /*1b90*/  SHF.R.S32.HI R19, RZ, 0x1f, R18.reuse ;  /* 0x0000001fff137819 */ /* 0x100fe20000011412 */
[C---:B------:R-:W-:Y:S01]  /*1ba0*/  IMAD R15, R14.reuse, UR11, R15 ;  /* 0x0000000b0e0f7c24 */ /* 0x040fe2000f8e020f */
[----:B------:R-:W-:Y:S01]  /*1bb0*/  UIMAD UR5, UR8, -0xc, UR5 ;  /* 0xfffffff4080578a4 */ /* 0x000fe2000f8e0205 */
[----:B------:R-:W-:Y:S01]  /*1bc0*/  IMAD R11, R11, -0x2, R21 ;  /* 0xfffffffe0b0b7824 */ /* 0x000fe200078e0215 */
[----:B------:R-:W-:Y:S01]  /*1bd0*/  @UP1 ULOP3.LUT UR4, UR4, 0x1, UR8, 0x78, !UPT ;  /* 0x0000000104041892 */ /* 0x000fe2000f8e7808 */
[----:B------:R-:W-:Y:S01]  /*1be0*/  IMAD.WIDE.U32 R16, R14, UR10, R18 ;  /* 0x0000000a0e107c25 */ /* 0x000fe2000f8e0012 */
[----:B------:R-:W-:-:S03]  /*1bf0*/  IADD3 R12, -R13, UR12, R12 ;  /* 0x0000000c0d0c7c10 */ /* 0x000fc6000fffe10c */
[----:B------:R-:W-:Y:S02]  /*1c00*/  IMAD.IADD R13, R11, 0x1, -R22 ;  /* 0x000000010b0d7824 */ /* 0x000fe400078e0a16 */
[----:B------:R-:W-:Y:S02]  /*1c10*/  IMAD.IADD R17, R17, 0x1, R15 ;  /* 0x0000000111117824 */ /* 0x000fe400078e020f */
[----:B------:R-:W-:Y:S01]  /*1c20*/  IMAD.MOV.U32 R11, RZ, RZ, -0x1 ;  /* 0xffffffffff0b7424 */ /* 0x000fe200078e00ff */
[----:B------:R-:W-:Y:S06]  /*1c30*/  @P0 BRA `(.L_x_26) ;  /* 0x0000002400a40947 */ /* 0x000fec0003800000 */
[----:B------:R-:W0:Y:S01]  /*1c40*/  LDC.64 R66, c[0x0][0x6c8] ;  /* 0x0001b200ff427b82 */ /* 0x000e220000000a00 */
[----:B---3-5:R-:W-:Y:S01]  /*1c50*/  ISETP.NE.AND P1, PT, R10, RZ, PT ;  /* 0x000000ff0a00720c */ /* 0x028fe20003f25270 */
[----:B------:R-:W-:Y:S01]  /*1c60*/  IMAD.WIDE R20, R20, 0x40, RZ ;  /* 0x0000004014147825 */ /* 0x000fe200078e02ff */
[----:B------:R-:W-:Y:S01]  /*1c70*/  ISETP.GT.AND P0, PT, R13, RZ, PT ;  /* 0x000000ff0d00720c */ /* 0x000fe20003f04270 */
[----:B------:R-:W-:Y:S02]  /*1c80*/  BSSY B0, `(.L_x_26) ;  /* 0x0000264000007945 */ /* 0x000fe40003800000 */
[----:B------:R-:W-:Y:S01]  /*1c90*/  IMAD.SHL.U32 R15, R0, 0x2, RZ ;  /* 0x00000002000f7824 */ /* 0x000fe200078e00ff */
[----:B------:R-:W-:-:S04]  /*1ca0*/  ISETP.GT.AND P5, PT, R12, RZ, P0 ;  /* 0x000000ff0c00720c */ /* 0x000fc800007a4270 */
[----:B------:R-:W-:Y:S01]  /*1cb0*/  LOP3.LUT R69, R20, 0x6, R15, 0xf8, !PT ;  /* 0x0000000614457812 */ /* 0x000fe200078ef80f */
[----:B0-----:R-:W-:-:S04]  /*1cc0*/  IMAD R22, R21, R66, RZ ;  /* 0x0000004215167224 */ /* 0x001fc800078e02ff */
[----:B------:R-:W-:-:S04]  /*1cd0*/  IMAD.WIDE.U32 R58, R69, R66, R16 ;  /* 0x00000042453a7225 */ /* 0x000fc800078e0010 */
[----:B------:R-:W-:-:S04]  /*1ce0*/  IMAD R15, R69, R67, R22 ;  /* 0x00000043450f7224 */ /* 0x000fc800078e0216 */
[----:B------:R-:W-:Y:S01]  /*1cf0*/  IMAD.IADD R57, R59, 0x1, R15 ;  /* 0x000000013b397824 */ /* 0x000fe200078e020f */
[----:B------:R-:W-:Y:S06]  /*1d00*/  @!P1 BRA `(.L_x_27) ;  /* 0x0000001800b09947 */ /* 0x000fec0003800000 */
[----:B------:R-:W-:Y:S01]  /*1d10*/  ULDC.64 UR8, c[0x0][0x6b8] ;  /* 0x0001ae0000087ab9 */ /* 0x000fe20000000a00 */
[----:B------:R-:W-:Y:S01]  /*1d20*/  ULDC.64 UR12, c[0x0][0x6b0] ;  /* 0x0001ac00000c7ab9 */ /* 0x000fe20000000a00 */
[----:B------:R-:W-:Y:S01]  /*1d30*/  IMAD R15, R23, UR8, RZ ;  /* 0x00000008170f7c24 */ /* 0x000fe2000f8e02ff */
[----:B------:R-:W-:Y:S01]  /*1d40*/  ULDC.64 UR16, c[0x0][0x6a8] ;  /* 0x0001aa0000107ab9 */ /* 0x000fe20000000a00 */
[----:B------:R-:W-:Y:S01]  /*1d50*/  IMAD R20, R21, UR12, RZ ;  /* 0x0000000c15147c24 */ /* 0x000fe2000f8e02ff */
[----:B------:R-:W-:Y:S01]  /*1d60*/  ULDC.64 UR10, c[0x0][0x6c0] ;  /* 0x0001b000000a7ab9 */ /* 0x000fe20000000a00 */
[----:B------:R-:W-:-:S04]  /*1d70*/  IMAD.WIDE.U32 R60, R14, UR8, R18 ;  /* 0x000000080e3c7c25 */ /* 0x000fc8000f8e0012 */
[----:B------:R-:W-:Y:S02]  /*1d80*/  IMAD R63, R14, UR9, R15 ;  /* 0x000000090e3f7c24 */ /* 0x000fe4000f8e020f */
[----:B------:R-:W-:Y:S02]  /*1d90*/  IMAD R59, R69, UR13, R20 ;  /* 0x0000000d453b7c24 */ /* 0x000fe4000f8e0214 */
[----:B------:R-:W-:Y:S02]  /*1da0*/  IMAD.IADD R21, R61, 0x1, R63 ;  /* 0x000000013d157824 */ /* 0x000fe400078e023f */
[----:B------:R-:W-:-:S04]  /*1db0*/  IMAD.MOV.U32 R20, RZ, RZ, R60 ;  /* 0x000000ffff147224 */ /* 0x000fc800078e003c */
[----:B------:R-:W-:-:S04]  /*1dc0*/  IMAD.WIDE.U32 R16, R69, UR12, R20 ;  /* 0x0000000c45107c25 */ /* 0x000fc8000f8e0014 */
[----:B------:R-:W-:Y:S01]  /*1dd0*/  IMAD.IADD R15, R17, 0x1, R59 ;  /* 0x00000001110f7824 */ /* 0x000fe200078e023b */
[----:B------:R-:W-:-:S04]  /*1de0*/  LEA R22, P1, R16, UR16, 0x2 ;  /* 0x0000001010167c11 */ /* 0x000fc8000f8210ff */
[----:B------:R-:W-:Y:S02]  /*1df0*/  LEA.HI.X R23, R16, UR17, R15, 0x2, P1 ;  /* 0x0000001110177c11 */ /* 0x000fe400088f140f */
[----:B------:R-:W0:Y:S03]  /*1e00*/  LDC.64 R16, c[0x0][0x6b0] ;  /* 0x0001ac00ff107b82 */ /* 0x000e260000000a00 */
[----:B------:R-:W3:Y:S01]  /*1e10*/  @P5 LDG.E.LTC128B R15, desc[UR14][R22.64] ;  /* 0x0000000e160f5981 */ /* 0x000ee2000c1e1920 */
[----:B------:R-:W-:Y:S01]  /*1e20*/  LEA R56, P1, R58, UR10, 0x2 ;  /* 0x0000000a3a387c11 */ /* 0x000fe2000f8210ff */
[----:B------:R-:W-:Y:S01]  /*1e30*/  BSSY B1, `(.L_x_28) ;  /* 0x0000015000017945 */ /* 0x000fe20003800000 */
[----:B------:R-:W-:Y:S02]  /*1e40*/  ISETP.GT.AND P0, PT, R12, 0x8, P0 ;  /* 0x000000080c00780c */ /* 0x000fe40000704270 */
[----:B------:R-:W-:-:S02]  /*1e50*/  LEA.HI.X R57, R58, UR11, R57, 0x2, P1 ;  /* 0x0000000b3a397c11 */ /* 0x000fc400088f1439 */
[----:B------:R-:W-:Y:S02]  /*1e60*/  ISETP.GT.AND P1, PT, R13, 0x1, PT ;  /* 0x000000010d00780c */ /* 0x000fe40003f24270 */
[----:B------:R-:W-:Y:S01]  /*1e70*/  LEA R58, P6, R66, R56, 0x2 ;  /* 0x00000038423a7211 */ /* 0x000fe200078c10ff */
[----:B0-----:R-:W-:-:S04]  /*1e80*/  IMAD.WIDE.U32 R64, R69, UR12, R16 ;  /* 0x0000000c45407c25 */ /* 0x001fc8000f8e0010 */
[----:B------:R-:W-:Y:S01]  /*1e90*/  IMAD.IADD R65, R59, 0x1, R65 ;  /* 0x000000013b417824 */ /* 0x000fe200078e0241 */
[-C--:B------:R-:W-:Y:S01]  /*1ea0*/  IADD3 R61, P2, R60, R64.reuse, RZ ;  /* 0x000000403c3d7210 */ /* 0x080fe20007f5e0ff */
[----:B------:R-:W-:Y:S01]  /*1eb0*/  IMAD.WIDE.U32 R16, R69, UR12, R18 ;  /* 0x0000000c45107c25 */ /* 0x000fe2000f8e0012 */
[----:B------:R-:W-:-:S03]  /*1ec0*/  IADD3 R60, P4, R18, R64, RZ ;  /* 0x00000040123c7210 */ /* 0x000fc60007f9e0ff */
[----:B------:R-:W-:Y:S02]  /*1ed0*/  IMAD.IADD R17, R59, 0x1, R17 ;  /* 0x000000013b117824 */ /* 0x000fe400078e0211 */
[----:B------:R-:W-:-:S04]  /*1ee0*/  IMAD.WIDE.U32 R16, R14, UR8, R16 ;  /* 0x000000080e107c25 */ /* 0x000fc8000f8e0010 */
[----:B---3--:R-:W-:-:S04]  /*1ef0*/  IMAD R20, R15, R10, RZ ;  /* 0x0000000a0f147224 */ /* 0x008fc800078e02ff */
[----:B--2---:R-:W-:Y:S02]  /*1f00*/  IMAD R71, R24, R9, R20 ;  /* 0x0000000918477224 */ /* 0x004fe400078e0214 */
[----:B------:R-:W-:Y:S01]  /*1f10*/  IMAD.X R24, R65, 0x1, R21, P2 ;  /* 0x0000000141187824 */ /* 0x000fe200010e0615 */
[C---:B------:R-:W-:Y:S02]  /*1f20*/  LEA R20, P2, R61.reuse, UR16, 0x2 ;  /* 0x000000103d147c11 */ /* 0x040fe4000f8410ff */
[----:B------:R0:W-:Y:S01]  /*1f30*/  @P5 STG.E desc[UR14][R56.64], R71 ;  /* 0x0000004738005986 */ /* 0x0001e2000c10190e */
[----:B------:R-:W-:Y:S02]  /*1f40*/  ISETP.GT.AND P5, PT, R12, RZ, P1 ;  /* 0x000000ff0c00720c */ /* 0x000fe40000fa4270 */
[----:B------:R-:W-:-:S11]  /*1f50*/  LEA.HI.X R21, R61, UR17, R24, 0x2, P2 ;  /* 0x000000113d157c11 */ /* 0x000fd600090f1418 */
[----:B0-----:R-:W-:Y:S05]  /*1f60*/  @!P5 BRA `(.L_x_29) ;  /* 0x000000000004d947 */ /* 0x001fea0003800000 */
[----:B------:R0:W5:Y:S02]  /*1f70*/  LDG.E.LTC128B R15, desc[UR14][R20.64] ;  /* 0x0000000e140f7981 */ /* 0x000164000c1e1920 */
.L_x_29:
[----:B------:R-:W-:Y:S05]  /*1f80*/  BSYNC B1 ;  /* 0x0000000000017941 */ /* 0x000fea0003800000 */
.L_x_28:
[----:B-----5:R-:W-:Y:S01]  /*1f90*/  IMAD R18, R15, R10, RZ ;  /* 0x0000000a0f127224 */ /* 0x020fe200078e02ff */
[----:B------:R-:W-:Y:S01]  /*1fa0*/  LEA.HI.X R59, R66, R57, R67, 0x2, P6 ;  /* 0x00000039423b7211 */ /* 0x000fe200030f1443 */
[----:B------:R-:W-:Y:S01]  /*1fb0*/  IMAD.IADD R17, R63, 0x1, R17 ;  /* 0x000000013f117824 */ /* 0x000fe200078e0211 */
[C---:B------:R-:W-:Y:S01]  /*1fc0*/  LEA R24, P2, R16.reuse, UR16, 0x2 ;  /* 0x0000001010187c11 */ /* 0x040fe2000f8410ff */
[----:B------:R-:W-:Y:S01]  /*1fd0*/  IMAD R69, R25, R9, R18 ;  /* 0x0000000919457224 */ /* 0x000fe200078e0212 */
[----:B------:R-:W-:Y:S01]  /*1fe0*/  BSSY B1, `(.L_x_30) ;  /* 0x0000007000017945 */ /* 0x000fe20003800000 */
[----:B------:R-:W-:Y:S01]  /*1ff0*/  IMAD.X R61, R19, 0x1, R65, P4 ;  /* 0x00000001133d7824 */ /* 0x000fe200020e0641 */
[----:B------:R-:W-:Y:S01]  /*2000*/  LEA.HI.X R25, R16, UR17, R17, 0x2, P2 ;  /* 0x0000001110197c11 */ /* 0x000fe200090f1411 */
[----:B------:R-:W-:Y:S01]  /*2010*/  IMAD.MOV.U32 R19, RZ, RZ, R15 ;  /* 0x000000ffff137224 */ /* 0x000fe200078e000f */
[----:B------:R1:W-:Y:S01]  /*2020*/  @P5 STG.E desc[UR14][R58.64], R69 ;  /* 0x000000453a005986 */ /* 0x0003e2000c10190e */
[----:B------:R-:W-:Y:S06]  /*2030*/  @!P0 BRA `(.L_x_31) ;  /* 0x0000000000048947 */ /* 0x000fec0003800000 */
[----:B------:R2:W5:Y:S02]  /*2040*/  LDG.E.LTC128B R19, desc[UR14][R24.64+0x20] ;  /* 0x0000200e18137981 */ /* 0x000564000c1e1920 */
.L_x_31:
[----:B------:R-:W-:Y:S05]  /*2050*/  BSYNC B1 ;  /* 0x0000000000017941 */ /* 0x000fea0003800000 */
.L_x_30:
[----:B-----5:R-:W-:Y:S01]  /*2060*/  IMAD R16, R19, R10, RZ ;  /* 0x0000000a13107224 */ /* 0x020fe200078e02ff */
[----:B------:R-:W-:Y:S01]  /*2070*/  ISETP.GT.AND P1, PT, R12, 0x8, P1 ;  /* 0x000000080c00780c */ /* 0x000fe20000f24270 */
[----:B------:R-:W-:Y:S01]  /*2080*/  IMAD.WIDE.U32 R14, R14, UR8, R60 ;  /* 0x000000080e0e7c25 */ /* 0x000fe2000f8e003c */
[----:B------:R-:W-:Y:S01]  /*2090*/  ISETP.GT.AND P2, PT, R13, 0x8, PT ;  /* 0x000000080d00780c */ /* 0x000fe20003f44270 */
[----:B------:R-:W-:Y:S01]  /*20a0*/  USHF.L.U64.HI UR10, UR12, 0x5, UR13 ;  /* 0x000000050c0a7899 */ /* 0x000fe2000801020d */
[----:B------:R-:W-:Y:S01]  /*20b0*/  BSSY B1, `(.L_x_32) ;  /* 0x000000d000017945 */ /* 0x000fe20003800000 */
[----:B------:R-:W-:Y:S01]  /*20c0*/  IMAD R61, R26, R9, R16 ;  /* 0x000000091a3d7224 */ /* 0x000fe200078e0210 */
[----:B------:R-:W-:Y:S01]  /*20d0*/  LEA R16, P5, R14, UR16, 0x2 ;  /* 0x000000100e107c11 */ /* 0x000fe2000f8a10ff */
[----:B------:R-:W-:Y:S01]  /*20e0*/  IMAD.IADD R15, R63, 0x1, R15 ;  /* 0x000000013f0f7824 */ /* 0x000fe200078e020f */
[----:B------:R-:W-:Y:S01]  /*20f0*/  USHF.L.U32 UR9, UR12, 0x5, URZ ;  /* 0x000000050c097899 */ /* 0x000fe2000800063f */
[----:B------:R-:W-:Y:S01]  /*2100*/  ISETP.GT.AND P4, PT, R12, RZ, P2 ;  /* 0x000000ff0c00720c */ /* 0x000fe20001784270 */
[----:B--2---:R-:W-:-:S02]  /*2110*/  IMAD.MOV.U32 R25, RZ, RZ, R19 ;  /* 0x000000ffff197224 */ /* 0x004fc400078e0013 */
[----:B------:R-:W-:Y:S01]  /*2120*/  LEA.HI.X R17, R14, UR17, R15, 0x2, P5 ;  /* 0x000000110e117c11 */ /* 0x000fe2000a8f140f */
[----:B------:R-:W-:Y:S02]  /*2130*/  @P0 IMAD.MOV.U32 R14, RZ, RZ, R56 ;  /* 0x000000ffff0e0224 */ /* 0x000fe400078e0038 */
[----:B------:R-:W-:-:S05]  /*2140*/  @P0 IMAD.MOV.U32 R15, RZ, RZ, R57 ;  /* 0x000000ffff0f0224 */ /* 0x000fca00078e0039 */
[----:B------:R2:W-:Y:S01]  /*2150*/  @P0 STG.E desc[UR14][R14.64+0x20], R61 ;  /* 0x0000203d0e000986 */ /* 0x0005e2000c10190e */
[----:B------:R-:W-:Y:S05]  /*2160*/  @!P1 BRA `(.L_x_33) ;  /* 0x0000000000049947 */ /* 0x000fea0003800000 */
[----:B------:R3:W5:Y:S02]  /*2170*/  LDG.E.LTC128B R25, desc[UR14][R16.64+0x20] ;  /* 0x0000200e10197981 */ /* 0x000764000c1e1920 */
.L_x_33:
[----:B------:R-:W-:Y:S05]  /*2180*/  BSYNC B1 ;  /* 0x0000000000017941 */ /* 0x000fea0003800000 */
.L_x_32:
[----:B--2--5:R-:W-:Y:S01]  /*2190*/  IMAD R14, R25, R10, RZ ;  /* 0x0000000a190e7224 */ /* 0x024fe200078e02ff */
[----:B------:R-:W-:Y:S01]  /*21a0*/  IADD3 R18, P0, R22, UR9, RZ ;  /* 0x0000000916127c10 */ /* 0x000fe2000ff1e0ff */
[----:B------:R-:W-:Y:S02]  /*21b0*/  IMAD.MOV.U32 R63, RZ, RZ, R25 ;  /* 0x000000ffff3f7224 */ /* 0x000fe400078e0019 */
[----:B------:R-:W-:Y:S01]  /*21c0*/  IMAD R61, R27, R9, R14 ;  /* 0x000000091b3d7224 */ /* 0x000fe200078e020e */
[----:B------:R-:W-:Y:S01]  /*21d0*/  IADD3.X R19, R23, UR10, RZ, P0, !PT ;  /* 0x0000000a17137c10 */ /* 0x000fe200087fe4ff */
[----:B---3--:R-:W-:Y:S02]  /*21e0*/  @P1 IMAD.MOV.U32 R16, RZ, RZ, R58 ;  /* 0x000000ffff101224 */ /* 0x008fe400078e003a */
[----:B------:R-:W-:-:S05]  /*21f0*/  @P1 IMAD.MOV.U32 R17, RZ, RZ, R59 ;  /* 0x000000ffff111224 */ /* 0x000fca00078e003b */
[----:B------:R2:W-:Y:S04]  /*2200*/  @P1 STG.E desc[UR14][R16.64+0x20], R61 ;  /* 0x0000203d10001986 */ /* 0x0005e8000c10190e */
[----:B------:R-:W3:Y:S01]  /*2210*/  @P4 LDG.E.LTC128B R63, desc[UR14][R18.64] ;  /* 0x0000000e123f4981 */ /* 0x000ee2000c1e1920 */
[C---:B------:R-:W-:Y:S01]  /*2220*/  IMAD.SHL.U32 R65, R66.reuse, 0x20, RZ ;  /* 0x0000002042417824 */ /* 0x040fe200078e00ff */
[----:B------:R-:W-:Y:S01]  /*2230*/  SHF.L.U64.HI R15, R66, 0x5, R67 ;  /* 0x00000005420f7819 */ /* 0x000fe20000010243 */
[----:B------:R-:W-:Y:S01]  /*2240*/  BSSY B1, `(.L_x_34) ;  /* 0x000000c000017945 */ /* 0x000fe20003800000 */
[----:B------:R-:W-:Y:S02]  /*2250*/  ISETP.GT.AND P0, PT, R13, 0x9, PT ;  /* 0x000000090d00780c */ /* 0x000fe40003f04270 */
[----:B------:R-:W-:-:S02]  /*2260*/  IADD3 R24, P5, R65, R56, RZ ;  /* 0x0000003841187210 */ /* 0x000fc40007fbe0ff */
[----:B------:R-:W-:-:S03]  /*2270*/  ISETP.GT.AND P1, PT, R12, RZ, P0 ;  /* 0x000000ff0c00720c */ /* 0x000fc60000724270 */
[----:B------:R-:W-:Y:S01]  /*2280*/  IMAD.X R25, R15, 0x1, R57, P5 ;  /* 0x000000010f197824 */ /* 0x000fe200028e0639 */
[----:B------:R-:W-:-:S04]  /*2290*/  IADD3 R26, P5, R20, UR9, RZ ;  /* 0x00000009141a7c10 */ /* 0x000fc8000ffbe0ff */
[----:B------:R-:W-:Y:S01]  /*22a0*/  IADD3.X R27, R21, UR10, RZ, P5, !PT ;  /* 0x0000000a151b7c10 */ /* 0x000fe2000affe4ff */
[----:B---3--:R-:W-:-:S04]  /*22b0*/  IMAD R14, R63, R10, RZ ;  /* 0x0000000a3f0e7224 */ /* 0x008fc800078e02ff */
[----:B------:R-:W-:-:S05]  /*22c0*/  IMAD R67, R28, R9, R14 ;  /* 0x000000091c437224 */ /* 0x000fca00078e020e */
[----:B------:R2:W-:Y:S01]  /*22d0*/  @P4 STG.E desc[UR14][R24.64], R67 ;  /* 0x0000004318004986 */ /* 0x0005e2000c10190e */
[----:B------:R-:W-:Y:S05]  /*22e0*/  @!P1 BRA `(.L_x_35) ;  /* 0x0000000000049947 */ /* 0x000fea0003800000 */
[----:B------:R3:W5:Y:S02]  /*22f0*/  LDG.E.LTC128B R63, desc[UR14][R26.64] ;  /* 0x0000000e1a3f7981 */ /* 0x000764000c1e1920 */
.L_x_35:
[----:B------:R-:W-:Y:S05]  /*2300*/  BSYNC B1 ;  /* 0x0000000000017941 */ /* 0x000fea0003800000 */
.L_x_34:
[----:B------:R-:W-:Y:S01]  /*2310*/  UIADD3 UR7, UP0, UR9, 0x20, URZ ;  /* 0x0000002009077890 */ /* 0x000fe2000ff1e03f */
[----:B------:R-:W-:Y:S01]  /*2320*/  ISETP.GT.AND P2, PT, R12, 0x8, P2 ;  /* 0x000000080c00780c */ /* 0x000fe20001744270 */
[----:B-----5:R-:W-:Y:S01]  /*2330*/  IMAD R14, R63, R10, RZ ;  /* 0x0000000a3f0e7224 */ /* 0x020fe200078e02ff */
[----:B------:R-:W-:Y:S01]  /*2340*/  IADD3 R60, P4, R65, R58, RZ ;  /* 0x0000003a413c7210 */ /* 0x000fe20007f9e0ff */
[----:B------:R-:W-:Y:S02]  /*2350*/  UIADD3.X UR8, URZ, UR10, URZ, UP0, !UPT ;  /* 0x0000000a3f087290 */ /* 0x000fe400087fe43f */
[----:B------:R-:W-:Y:S01]  /*2360*/  IADD3 R22, P5, R22, UR7, RZ ;  /* 0x0000000716167c10 */ /* 0x000fe2000ffbe0ff */
[----:B--2---:R-:W-:Y:S02]  /*2370*/  IMAD R67, R29, R9, R14 ;  /* 0x000000091d437224 */ /* 0x004fe400078e020e */
[----:B------:R-:W-:Y:S01]  /*2380*/  IMAD.X R61, R15, 0x1, R59, P4 ;  /* 0x000000010f3d7824 */ /* 0x000fe200020e063b */
[----:B------:R-:W-:-:S04]  /*2390*/  IADD3.X R23, R23, UR8, RZ, P5, !PT ;  /* 0x0000000817177c10 */ /* 0x000fc8000affe4ff */
[----:B------:R2:W-:Y:S04]  /*23a0*/  @P1 STG.E desc[UR14][R60.64], R67 ;  /* 0x000000433c001986 */ /* 0x0005e8000c10190e */
[----:B------:R-:W4:Y:S01]  /*23b0*/  @P2 LDG.E.LTC128B R63, desc[UR14][R22.64] ;  /* 0x0000000e163f2981 */ /* 0x000f22000c1e1920 */
[----:B------:R-:W-:Y:S01]  /*23c0*/  IADD3 R16, P1, R65, 0x20, RZ ;  /* 0x0000002041107810 */ /* 0x000fe20007f3e0ff */
[----:B------:R-:W-:Y:S01]  /*23d0*/  BSSY B1, `(.L_x_36) ;  /* 0x000000c000017945 */ /* 0x000fe20003800000 */
[----:B------:R-:W-:Y:S02]  /*23e0*/  ISETP.GT.AND P4, PT, R12, 0x8, P0 ;  /* 0x000000080c00780c */ /* 0x000fe40000784270 */
[----:B------:R-:W-:Y:S01]  /*23f0*/  IADD3 R28, P5, R16, R56, RZ ;  /* 0x00000038101c7210 */ /* 0x000fe20007fbe0ff */
[----:B------:R-:W-:Y:S01]  /*2400*/  IMAD.X R14, RZ, RZ, R15, P1 ;  /* 0x000000ffff0e7224 */ /* 0x000fe200008e060f */
[----:B0-----:R-:W-:-:S03]  /*2410*/  IADD3 R20, P0, R20, UR7, RZ ;  /* 0x0000000714147c10 */ /* 0x001fc6000ff1e0ff */
[----:B------:R-:W-:Y:S01]  /*2420*/  IMAD.X R29, R14, 0x1, R57, P5 ;  /* 0x000000010e1d7824 */ /* 0x000fe200028e0639 */
[----:B------:R-:W-:Y:S01]  /*2430*/  IADD3.X R21, R21, UR8, RZ, P0, !PT ;  /* 0x0000000815157c10 */ /* 0x000fe200087fe4ff */
[----:B----4-:R-:W-:-:S04]  /*2440*/  IMAD R17, R63, R10, RZ ;  /* 0x0000000a3f117224 */ /* 0x010fc800078e02ff */
[----:B------:R-:W-:-:S05]  /*2450*/  IMAD R17, R30, R9, R17 ;  /* 0x000000091e117224 */ /* 0x000fca00078e0211 */
[----:B------:R2:W-:Y:S01]  /*2460*/  @P2 STG.E desc[UR14][R28.64], R17 ;  /* 0x000000111c002986 */ /* 0x0005e2000c10190e */
[----:B------:R-:W-:Y:S05]  /*2470*/  @!P4 BRA `(.L_x_37) ;  /* 0x000000000004c947 */ /* 0x000fea0003800000 */
[----:B------:R0:W5:Y:S02]  /*2480*/  LDG.E.LTC128B R63, desc[UR14][R20.64] ;  /* 0x0000000e143f7981 */ /* 0x000164000c1e1920 */
.L_x_37:
[----:B------:R-:W-:Y:S05]  /*2490*/  BSYNC B1 ;  /* 0x0000000000017941 */ /* 0x000fea0003800000 */
.L_x_36:
[----:B0-----:R-:W-:Y:S01]  /*24a0*/  IADD3 R20, P2, R16, R58, RZ ;  /* 0x0000003a10147210 */ /* 0x001fe20007f5e0ff */
[----:B-----5:R-:W-:Y:S01]  /*24b0*/  IMAD R22, R63, R10, RZ ;  /* 0x0000000a3f167224 */ /* 0x020fe200078e02ff */
[C---:B------:R-:W-:Y:S01]  /*24c0*/  ISETP.GT.AND P1, PT, R13.reuse, 0x10, PT ;  /* 0x000000100d00780c */ /* 0x040fe20003f24270 */
[----:B------:R-:W-:Y:S01]  /*24d0*/  BSSY B1, `(.L_x_38) ;  /* 0x000000b000017945 */ /* 0x000fe20003800000 */
[----:B------:R-:W-:Y:S01]  /*24e0*/  ISETP.GT.AND P0, PT, R13, 0x11, PT ;  /* 0x000000110d00780c */ /* 0x000fe20003f04270 */
[----:B------:R-:W-:Y:S01]  /*24f0*/  IMAD R31, R31, R9, R22 ;  /* 0x000000091f1f7224 */ /* 0x000fe200078e0216 */
[----:B------:R-:W-:Y:S01]  /*2500*/  ISETP.GT.AND P5, PT, R12, RZ, P1 ;  /* 0x000000ff0c00720c */ /* 0x000fe20000fa4270 */
[----:B------:R-:W-:Y:S01]  /*2510*/  IMAD.X R21, R14, 0x1, R59, P2 ;  /* 0x000000010e157824 */ /* 0x000fe200010e063b */
[----:B------:R-:W-:Y:S02]  /*2520*/  IADD3 R22, P2, R18, UR9, RZ ;  /* 0x0000000912167c10 */ /* 0x000fe4000ff5e0ff */
[----:B--2---:R-:W-:-:S02]  /*2530*/  IADD3 R28, P6, R24, R65, RZ ;  /* 0x00000041181c7210 */ /* 0x004fc40007fde0ff */
[----:B------:R0:W-:Y:S01]  /*2540*/  @P4 STG.E desc[UR14][R20.64], R31 ;  /* 0x0000001f14004986 */ /* 0x0001e2000c10190e */
[----:B------:R-:W-:-:S06]  /*2550*/  IADD3.X R23, R19, UR10, RZ, P2, !PT ;  /* 0x0000000a13177c10 */ /* 0x000fcc00097fe4ff */
[----:B------:R-:W-:Y:S05]  /*2560*/  @!P5 BRA `(.L_x_39) ;  /* 0x000000000004d947 */ /* 0x000fea0003800000 */
[----:B------:R2:W5:Y:S02]  /*2570*/  LDG.E.LTC128B R63, desc[UR14][R22.64] ;  /* 0x0000000e163f7981 */ /* 0x000564000c1e1920 */
.L_x_39:
[----:B------:R-:W-:Y:S05]  /*2580*/  BSYNC B1 ;  /* 0x0000000000017941 */ /* 0x000fea0003800000 */
.L_x_38:
[----:B-----5:R-:W-:Y:S01]  /*2590*/  IMAD R17, R63, R10, RZ ;  /* 0x0000000a3f117224 */ /* 0x020fe200078e02ff */
[----:B------:R-:W-:Y:S01]  /*25a0*/  ISETP.GT.AND P2, PT, R12, RZ, P0 ;  /* 0x000000ff0c00720c */ /* 0x000fe20000744270 */
[----:B------:R-:W-:Y:S01]  /*25b0*/  IMAD.X R29, R25, 0x1, R15, P6 ;  /* 0x00000001191d7824 */ /* 0x000fe200030e060f */
[----:B0-----:R-:W-:Y:S01]  /*25c0*/  IADD3 R20, P6, R26, UR9, RZ ;  /* 0x000000091a147c10 */ /* 0x001fe2000ffde0ff */
[----:B------:R-:W-:Y:S01]  /*25d0*/  IMAD R17, R32, R9, R17 ;  /* 0x0000000920117224 */ /* 0x000fe200078e0211 */
[----:B------:R-:W-:Y:S01]  /*25e0*/  BSSY B1, `(.L_x_40) ;  /* 0x0000006000017945 */ /* 0x000fe20003800000 */
[----:B------:R-:W-:Y:S02]  /*25f0*/  IADD3 R30, P4, R60, R65, RZ ;  /* 0x000000413c1e7210 */ /* 0x000fe40007f9e0ff */
[----:B------:R-:W-:Y:S01]  /*2600*/  IADD3.X R21, R27, UR10, RZ, P6, !PT ;  /* 0x0000000a1b157c10 */ /* 0x000fe2000b7fe4ff */
[----:B------:R0:W-:Y:S05]  /*2610*/  @P5 STG.E desc[UR14][R28.64], R17 ;  /* 0x000000111c005986 */ /* 0x0001ea000c10190e */
[----:B------:R-:W-:Y:S05]  /*2620*/  @!P2 BRA `(.L_x_41) ;  /* 0x000000000004a947 */ /* 0x000fea0003800000 */
[----:B------:R4:W5:Y:S02]  /*2630*/  LDG.E.LTC128B R63, desc[UR14][R20.64] ;  /* 0x0000000e143f7981 */ /* 0x000964000c1e1920 */
.L_x_41:
[----:B------:R-:W-:Y:S05]  /*2640*/  BSYNC B1 ;  /* 0x0000000000017941 */ /* 0x000fea0003800000 */
.L_x_40:
[----:B-----5:R-:W-:Y:S01]  /*2650*/  IMAD R32, R63, R10, RZ ;  /* 0x0000000a3f207224 */ /* 0x020fe200078e02ff */
[----:B------:R-:W-:Y:S01]  /*2660*/  ISETP.GT.AND P1, PT, R12, 0x8, P1 ;  /* 0x000000080c00780c */ /* 0x000fe20000f24270 */
[----:B------:R-:W-:Y:S01]  /*2670*/  IMAD.X R31, R61, 0x1, R15, P4 ;  /* 0x000000013d1f7824 */ /* 0x000fe200020e060f */
[----:B------:R-:W-:Y:S01]  /*2680*/  IADD3 R18, P4, R18, UR7, RZ ;  /* 0x0000000712127c10 */ /* 0x000fe2000ff9e0ff */
[----:B------:R-:W-:Y:S01]  /*2690*/  IMAD R33, R33, R9, R32 ;  /* 0x0000000921217224 */ /* 0x000fe200078e0220 */
[----:B------:R-:W-:Y:S01]  /*26a0*/  BSSY B1, `(.L_x_42) ;  /* 0x0000006000017945 */ /* 0x000fe20003800000 */
[----:B------:R-:W-:Y:S02]  /*26b0*/  IADD3 R32, P5, R16, R24, RZ ;  /* 0x0000001810207210 */ /* 0x000fe40007fbe0ff */
[----:B------:R-:W-:Y:S01]  /*26c0*/  IADD3.X R19, R19, UR8, RZ, P4, !PT ;  /* 0x0000000813137c10 */ /* 0x000fe2000a7fe4ff */
[----:B------:R0:W-:Y:S05]  /*26d0*/  @P2 STG.E desc[UR14][R30.64], R33 ;  /* 0x000000211e002986 */ /* 0x0001ea000c10190e */
[----:B------:R-:W-:Y:S05]  /*26e0*/  @!P1 BRA `(.L_x_43) ;  /* 0x0000000000049947 */ /* 0x000fea0003800000 */
[----:B------:R0:W5:Y:S02]  /*26f0*/  LDG.E.LTC128B R63, desc[UR14][R18.64] ;  /* 0x0000000e123f7981 */ /* 0x000164000c1e1920 */
.L_x_43:
[----:B------:R-:W-:Y:S05]  /*2700*/  BSYNC B1 ;  /* 0x0000000000017941 */ /* 0x000fea0003800000 */
.L_x_42:
[----:B0----5:R-:W-:Y:S01]  /*2710*/  IMAD R17, R63, R10, RZ ;  /* 0x0000000a3f117224 */ /* 0x021fe200078e02ff */
[----:B------:R-:W-:Y:S01]  /*2720*/  ISETP.GT.AND P2, PT, R12, 0x8, P0 ;  /* 0x000000080c00780c */ /* 0x000fe20000744270 */
[----:B------:R-:W-:Y:S01]  /*2730*/  IMAD.X R33, R14, 0x1, R25, P5 ;  /* 0x000000010e217824 */ /* 0x000fe200028e0619 */
[----:B------:R-:W-:Y:S01]  /*2740*/  IADD3 R18, P0, R26, UR7, RZ ;  /* 0x000000071a127c10 */ /* 0x000fe2000ff1e0ff */
[----:B------:R-:W-:Y:S01]  /*2750*/  IMAD R17, R34, R9, R17 ;  /* 0x0000000922117224 */ /* 0x000fe200078e0211 */
[----:B------:R-:W-:Y:S02]  /*2760*/  BSSY B1, `(.L_x_44) ;  /* 0x0000005000017945 */ /* 0x000fe40003800000 */
[----:B------:R-:W-:Y:S02]  /*2770*/  IADD3.X R19, R27, UR8, RZ, P0, !PT ;  /* 0x000000081b137c10 */ /* 0x000fe400087fe4ff */
[----:B------:R0:W-:Y:S05]  /*2780*/  @P1 STG.E desc[UR14][R32.64], R17 ;  /* 0x0000001120001986 */ /* 0x0001ea000c10190e */
[----:B------:R-:W-:Y:S05]  /*2790*/  @!P2 BRA `(.L_x_45) ;  /* 0x000000000004a947 */ /* 0x000fea0003800000 */
[----:B------:R0:W5:Y:S02]  /*27a0*/  LDG.E.LTC128B R63, desc[UR14][R18.64] ;  /* 0x0000000e123f7981 */ /* 0x000164000c1e1920 */
.L_x_45:
[----:B------:R-:W-:Y:S05]  /*27b0*/  BSYNC B1 ;  /* 0x0000000000017941 */ /* 0x000fea0003800000 */
.L_x_44:
        /* <DEDUP_REMOVED lines=9> */
[----:B---3--:R-:W-:-:S02]  /*2850*/  IADD3 R26, P5, R28, R65, RZ ;  /* 0x000000411c1a7210 */ /* 0x008fc40007fbe0ff */
[----:B------:R0:W-:Y:S01]  /*2860*/  @P2 STG.E desc[UR14][R18.64], R35 ;  /* 0x0000002312002986 */ /* 0x0001e2000c10190e */
[----:B------:R-:W-:-:S06]  /*2870*/  IADD3.X R25, R23, UR10, RZ, P6, !PT ;  /* 0x0000000a17197c10 */ /* 0x000fcc000b7fe4ff */
[----:B------:R-:W-:Y:S05]  /*2880*/  @!P4 BRA `(.L_x_47) ;  /* 0x000000000004c947 */ /* 0x000fea0003800000 */
[----:B------:R3:W5:Y:S02]  /*2890*/  LDG.E.LTC128B R63, desc[UR14][R24.64] ;  /* 0x0000000e183f7981 */ /* 0x000764000c1e1920 */
.L_x_47:
[----:B------:R-:W-:Y:S05]  /*28a0*/  BSYNC B1 ;  /* 0x0000000000017941 */ /* 0x000fea0003800000 */
.L_x_46:
        /* <DEDUP_REMOVED lines=11> */
.L_x_49:
[----:B------:R-:W-:Y:S05]  /*2960*/  BSYNC B1 ;  /* 0x0000000000017941 */ /* 0x000fea0003800000 */
.L_x_48:
[----:B-----5:R-:W-:Y:S01]  /*2970*/  IMAD R34, R63, R10, RZ ;  /* 0x0000000a3f227224 */ /* 0x020fe200078e02ff */
[----:B------:R-:W-:Y:S01]  /*2980*/  ISETP.GT.AND P1, PT, R12, 0x8, P1 ;  /* 0x000000080c00780c */ /* 0x000fe20000f24270 */
[----:B------:R-:W-:Y:S01]  /*2990*/  IMAD.X R33, R31, 0x1, R15, P5 ;  /* 0x000000011f217824 */ /* 0x000fe200028e060f */
[----:B--2---:R-:W-:Y:S01]  /*29a0*/  IADD3 R22, P4, R22, UR7, RZ ;  /* 0x0000000716167c10 */ /* 0x004fe2000ff9e0ff */
[----:B------:R-:W-:Y:S01]  /*29b0*/  IMAD R37, R37, R9, R34 ;  /* 0x0000000925257224 */ /* 0x000fe200078e0222 */
[----:B------:R-:W-:Y:S01]  /*29c0*/  BSSY B1, `(.L_x_50) ;  /* 0x0000006000017945 */ /* 0x000fe20003800000 */
[----:B------:R-:W-:Y:S02]  /*29d0*/  IADD3 R34, P5, R28, R16, RZ ;  /* 0x000000101c227210 */ /* 0x000fe40007fbe0ff */
[----:B------:R-:W-:Y:S01]  /*29e0*/  IADD3.X R23, R23, UR8, RZ, P4, !PT ;  /* 0x0000000817177c10 */ /* 0x000fe2000a7fe4ff */
[----:B------:R2:W-:Y:S05]  /*29f0*/  @P2 STG.E desc[UR14][R32.64], R37 ;  /* 0x0000002520002986 */ /* 0x0005ea000c10190e */
[----:B------:R-:W-:Y:S05]  /*2a00*/  @!P1 BRA `(.L_x_51) ;  /* 0x0000000000049947 */ /* 0x000fea0003800000 */
[----:B------:R0:W5:Y:S02]  /*2a10*/  LDG.E.LTC128B R63, desc[UR14][R22.64] ;  /* 0x0000000e163f7981 */ /* 0x000164000c1e1920 */
.L_x_51:
[----:B------:R-:W-:Y:S05]  /*2a20*/  BSYNC B1 ;  /* 0x0000000000017941 */ /* 0x000fea0003800000 */
.L_x_50:
[----:B0----5:R-:W-:Y:S01]  /*2a30*/  IMAD R17, R63, R10, RZ ;  /* 0x0000000a3f117224 */ /* 0x021fe200078e02ff */
[----:B------:R-:W-:Y:S01]  /*2a40*/  ISETP.GT.AND P2, PT, R12, 0x8, P0 ;  /* 0x000000080c00780c */ /* 0x000fe20000744270 */
[----:B------:R-:W-:Y:S01]  /*2a50*/  IMAD.X R35, R29, 0x1, R14, P5 ;  /* 0x000000011d237824 */ /* 0x000fe200028e060e */
[----:B----4-:R-:W-:Y:S01]  /*2a60*/  IADD3 R20, P0, R20, UR7, RZ ;  /* 0x0000000714147c10 */ /* 0x010fe2000ff1e0ff */
[----:B------:R-:W-:Y:S01]  /*2a70*/  IMAD R17, R38, R9, R17 ;  /* 0x0000000926117224 */ /* 0x000fe200078e0211 */
[----:B------:R-:W-:Y:S02]  /*2a80*/  BSSY B1, `(.L_x_52) ;  /* 0x0000005000017945 */ /* 0x000fe40003800000 */
[----:B------:R-:W-:Y:S02]  /*2a90*/  IADD3.X R21, R21, UR8, RZ, P0, !PT ;  /* 0x0000000815157c10 */ /* 0x000fe400087fe4ff */
[----:B------:R0:W-:Y:S05]  /*2aa0*/  @P1 STG.E desc[UR14][R34.64], R17 ;  /* 0x0000001122001986 */ /* 0x0001ea000c10190e */
[----:B------:R-:W-:Y:S05]  /*2ab0*/  @!P2 BRA `(.L_x_53) ;  /* 0x000000000004a947 */ /* 0x000fea0003800000 */
[----:B------:R4:W5:Y:S02]  /*2ac0*/  LDG.E.LTC128B R63, desc[UR14][R20.64] ;  /* 0x0000000e143f7981 */ /* 0x000964000c1e1920 */
.L_x_53:
[----:B------:R-:W-:Y:S05]  /*2ad0*/  BSYNC B1 ;  /* 0x0000000000017941 */ /* 0x000fea0003800000 */
.L_x_52:
[----:B----4-:R-:W-:Y:S01]  /*2ae0*/  IADD3 R20, P5, R30, R16, RZ ;  /* 0x000000101e147210 */ /* 0x010fe20007fbe0ff */
        /* <DEDUP_REMOVED lines=8> */
[----:B------:R-:W-:-:S02]  /*2b70*/  IADD3 R28, P5, R26, R65, RZ ;  /* 0x000000411a1c7210 */ /* 0x000fc40007fbe0ff */
[----:B------:R4:W-:Y:S01]  /*2b80*/  @P2 STG.E desc[UR14][R20.64], R39 ;  /* 0x0000002714002986 */ /* 0x0009e2000c10190e */
[----:B------:R-:W-:-:S06]  /*2b90*/  IADD3.X R23, R25, UR10, RZ, P6, !PT ;  /* 0x0000000a19177c10 */ /* 0x000fcc000b7fe4ff */
[----:B------:R-:W-:Y:S05]  /*2ba0*/  @!P4 BRA `(.L_x_55) ;  /* 0x000000000004c947 */ /* 0x000fea0003800000 */
[----:B------:R0:W5:Y:S02]  /*2bb0*/  LDG.E.LTC128B R63, desc[UR14][R22.64] ;  /* 0x0000000e163f7981 */ /* 0x000164000c1e1920 */
.L_x_55:
[----:B------:R-:W-:Y:S05]  /*2bc0*/  BSYNC B1 ;  /* 0x0000000000017941 */ /* 0x000fea0003800000 */
.L_x_54:
[----:B0----5:R-:W-:Y:S01]  /*2bd0*/  IMAD R17, R63, R10, RZ ;  /* 0x0000000a3f117224 */ /* 0x021fe200078e02ff */
[----:B------:R-:W-:Y:S01]  /*2be0*/  ISETP.GT.AND P2, PT, R12, RZ, P0 ;  /* 0x000000ff0c00720c */ /* 0x000fe20000744270 */
[----:B------:R-:W-:Y:S01]  /*2bf0*/  IMAD.X R29, R27, 0x1, R15, P5 ;  /* 0x000000011b1d7824 */ /* 0x000fe200028e060f */
[----:B----4-:R-:W-:Y:S01]  /*2c00*/  IADD3 R20, P6, R18, UR9, RZ ;  /* 0x0000000912147c10 */ /* 0x010fe2000ffde0ff */
[----:B------:R-:W-:Y:S01]  /*2c10*/  IMAD R17, R40, R9, R17 ;  /* 0x0000000928117224 */ /* 0x000fe200078e0211 */
[----:B------:R-:W-:Y:S01]  /*2c20*/  BSSY B1, `(.L_x_56) ;  /* 0x0000006000017945 */ /* 0x000fe20003800000 */
[----:B------:R-:W-:Y:S02]  /*2c30*/  IADD3 R30, P5, R32, R65, RZ ;  /* 0x00000041201e7210 */ /* 0x000fe40007fbe0ff */
[----:B------:R-:W-:Y:S01]  /*2c40*/  IADD3.X R21, R19, UR10, RZ, P6, !PT ;  /* 0x0000000a13157c10 */ /* 0x000fe2000b7fe4ff */
[----:B------:R0:W-:Y:S05]  /*2c50*/  @P4 STG.E desc[UR14][R28.64], R17 ;  /* 0x000000111c004986 */ /* 0x0001ea000c10190e */
[----:B------:R-:W-:Y:S05]  /*2c60*/  @!P2 BRA `(.L_x_57) ;  /* 0x000000000004a947 */ /* 0x000fea0003800000 */
[----:B------:R4:W5:Y:S02]  /*2c70*/  LDG.E.LTC128B R63, desc[UR14][R20.64] ;  /* 0x0000000e143f7981 */ /* 0x000964000c1e1920 */
.L_x_57:
[----:B------:R-:W-:Y:S05]  /*2c80*/  BSYNC B1 ;  /* 0x0000000000017941 */ /* 0x000fea0003800000 */
.L_x_56:
[----:B-----5:R-:W-:Y:S01]  /*2c90*/  IMAD R34, R63, R10, RZ ;  /* 0x0000000a3f227224 */ /* 0x020fe200078e02ff */
[----:B------:R-:W-:Y:S01]  /*2ca0*/  ISETP.GT.AND P1, PT, R12, 0x8, P1 ;  /* 0x000000080c00780c */ /* 0x000fe20000f24270 */
[----:B------:R-:W-:Y:S01]  /*2cb0*/  IMAD.X R31, R33, 0x1, R15, P5 ;  /* 0x00000001211f7824 */ /* 0x000fe200028e060f */
[----:B---3--:R-:W-:Y:S01]  /*2cc0*/  IADD3 R24, P4, R24, UR7, RZ ;  /* 0x0000000718187c10 */ /* 0x008fe2000ff9e0ff */
[----:B------:R-:W-:Y:S01]  /*2cd0*/  IMAD R41, R41, R9, R34 ;  /* 0x0000000929297224 */ /* 0x000fe200078e0222 */
[----:B------:R-:W-:Y:S01]  /*2ce0*/  BSSY B1, `(.L_x_58) ;  /* 0x0000006000017945 */ /* 0x000fe20003800000 */
[----:B------:R-:W-:Y:S02]  /*2cf0*/  IADD3 R34, P5, R26, R16, RZ ;  /* 0x000000101a227210 */ /* 0x000fe40007fbe0ff */
[----:B------:R-:W-:Y:S01]  /*2d00*/  IADD3.X R25, R25, UR8, RZ, P4, !PT ;  /* 0x0000000819197c10 */ /* 0x000fe2000a7fe4ff */
[----:B------:R3:W-:Y:S05]  /*2d10*/  @P2 STG.E desc[UR14][R30.64], R41 ;  /* 0x000000291e002986 */ /* 0x0007ea000c10190e */
[----:B------:R-:W-:Y:S05]  /*2d20*/  @!P1 BRA `(.L_x_59) ;  /* 0x0000000000049947 */ /* 0x000fea0003800000 */
[----:B------:R0:W5:Y:S02]  /*2d30*/  LDG.E.LTC128B R63, desc[UR14][R24.64] ;  /* 0x0000000e183f7981 */ /* 0x000164000c1e1920 */
.L_x_59:
[----:B------:R-:W-:Y:S05]  /*2d40*/  BSYNC B1 ;  /* 0x0000000000017941 */ /* 0x000fea0003800000 */
.L_x_58:
        /* <DEDUP_REMOVED lines=10> */
.L_x_61:
[----:B------:R-:W-:Y:S05]  /*2df0*/  BSYNC B1 ;  /* 0x0000000000017941 */ /* 0x000fea0003800000 */
.L_x_60:
        /* <DEDUP_REMOVED lines=14> */
.L_x_63:
[----:B------:R-:W-:Y:S05]  /*2ee0*/  BSYNC B1 ;  /* 0x0000000000017941 */ /* 0x000fea0003800000 */
.L_x_62:
[----:B-----5:R-:W-:Y:S01]  /*2ef0*/  IMAD R17, R63, R10, RZ ;  /* 0x0000000a3f117224 */ /* 0x020fe200078e02ff */
[----:B------:R-:W-:Y:S01]  /*2f00*/  ISETP.GT.AND P2, PT, R12, RZ, P0 ;  /* 0x000000ff0c00720c */ /* 0x000fe20000744270 */
[----:B------:R-:W-:Y:S01]  /*2f10*/  IMAD.X R27, R29, 0x1, R15, P5 ;  /* 0x000000011d1b7824 */ /* 0x000fe200028e060f */
[----:B0-----:R-:W-:Y:S01]  /*2f20*/  IADD3 R18, P6, R20, UR9, RZ ;  /* 0x0000000914127c10 */ /* 0x001fe2000ffde0ff */
[----:B------:R-:W-:Y:S01]  /*2f30*/  IMAD R17, R44, R9, R17 ;  /* 0x000000092c117224 */ /* 0x000fe200078e0211 */
[----:B------:R-:W-:Y:S01]  /*2f40*/  BSSY B1, `(.L_x_64) ;  /* 0x0000006000017945 */ /* 0x000fe20003800000 */
[----:B--2---:R-:W-:Y:S02]  /*2f50*/  IADD3 R32, P5, R30, R65, RZ ;  /* 0x000000411e207210 */ /* 0x004fe40007fbe0ff */
[----:B------:R-:W-:Y:S01]  /*2f60*/  IADD3.X R19, R21, UR10, RZ, P6, !PT ;  /* 0x0000000a15137c10 */ /* 0x000fe2000b7fe4ff */
[----:B------:R0:W-:Y:S05]  /*2f70*/  @P4 STG.E desc[UR14][R26.64], R17 ;  /* 0x000000111a004986 */ /* 0x0001ea000c10190e */
[----:B------:R-:W-:Y:S05]  /*2f80*/  @!P2 BRA `(.L_x_65) ;  /* 0x000000000004a947 */ /* 0x000fea0003800000 */
[----:B------:R2:W5:Y:S02]  /*2f90*/  LDG.E.LTC128B R63, desc[UR14][R18.64] ;  /* 0x0000000e123f7981 */ /* 0x000564000c1e1920 */
.L_x_65:
[----:B------:R-:W-:Y:S05]  /*2fa0*/  BSYNC B1 ;  /* 0x0000000000017941 */ /* 0x000fea0003800000 */
.L_x_64:
        /* <DEDUP_REMOVED lines=11> */
.L_x_67:
[----:B------:R-:W-:Y:S05]  /*3060*/  BSYNC B1 ;  /* 0x0000000000017941 */ /* 0x000fea0003800000 */
.L_x_66:
        /* <DEDUP_REMOVED lines=10> */
.L_x_69:
[----:B------:R-:W-:Y:S05]  /*3110*/  BSYNC B1 ;  /* 0x0000000000017941 */ /* 0x000fea0003800000 */
.L_x_68:
        /* <DEDUP_REMOVED lines=14> */
.L_x_71:
[----:B------:R-:W-:Y:S05]  /*3200*/  BSYNC B1 ;  /* 0x0000000000017941 */ /* 0x000fea0003800000 */
.L_x_70:
[----:B0----5:R-:W-:Y:S01]  /*3210*/  IMAD R17, R63, R10, RZ ;  /* 0x0000000a3f117224 */ /* 0x021fe200078e02ff */
[----:B------:R-:W-:Y:S01]  /*3220*/  ISETP.GT.AND P2, PT, R12, RZ, P1 ;  /* 0x000000ff0c00720c */ /* 0x000fe20000f44270 */
        /* <DEDUP_REMOVED lines=8> */
.L_x_73:
[----:B------:R-:W-:Y:S05]  /*32b0*/  BSYNC B1 ;  /* 0x0000000000017941 */ /* 0x000fea0003800000 */
.L_x_72:
[----:B----4-:R-:W-:Y:S01]  /*32c0*/  IADD3 R20, P5, R32, R65, RZ ;  /* 0x0000004120147210 */ /* 0x010fe20007fbe0ff */
[----:B---3-5:R-:W-:Y:S01]  /*32d0*/  IMAD R30, R63, R10, RZ ;  /* 0x0000000a3f1e7224 */ /* 0x028fe200078e02ff */
[----:B------:R-:W-:Y:S01]  /*32e0*/  ISETP.GT.AND P4, PT, R12, 0x8, P4 ;  /* 0x000000080c00780c */ /* 0x000fe20002784270 */
[----:B------:R-:W-:Y:S01]  /*32f0*/  BSSY B1, `(.L_x_74) ;  /* 0x000000a000017945 */ /* 0x000fe20003800000 */
[----:B------:R-:W-:Y:S01]  /*3300*/  IADD3 R24, P6, R24, UR7, RZ ;  /* 0x0000000718187c10 */ /* 0x000fe2000ffde0ff */
[----:B------:R-:W-:Y:S01]  /*3310*/  IMAD R49, R49, R9, R30 ;  /* 0x0000000931317224 */ /* 0x000fe200078e021e */
[----:B------:R-:W-:Y:S01]  /*3320*/  ISETP.GT.AND P0, PT, R13, 0x38, PT ;  /* 0x000000380d00780c */ /* 0x000fe20003f04270 */
[----:B------:R-:W-:Y:S01]  /*3330*/  IMAD.X R21, R33, 0x1, R15, P5 ;  /* 0x0000000121157824 */ /* 0x000fe200028e060f */
[----:B------:R-:W-:Y:S02]  /*3340*/  IADD3 R30, P5, R26, R16, RZ ;  /* 0x000000101a1e7210 */ /* 0x000fe40007fbe0ff */
[----:B------:R-:W-:-:S02]  /*3350*/  IADD3.X R25, R25, UR8, RZ, P6, !PT ;  /* 0x0000000819197c10 */ /* 0x000fc4000b7fe4ff */
[----:B------:R3:W-:Y:S03]  /*3360*/  @P2 STG.E desc[UR14][R20.64], R49 ;  /* 0x0000003114002986 */ /* 0x0007e6000c10190e */
[----:B------:R-:W-:Y:S06]  /*3370*/  @!P4 BRA `(.L_x_75) ;  /* 0x000000000004c947 */ /* 0x000fec0003800000 */
[----:B------:R4:W5:Y:S02]  /*3380*/  LDG.E.LTC128B R63, desc[UR14][R24.64] ;  /* 0x0000000e183f7981 */ /* 0x000964000c1e1920 */
.L_x_75:
[----:B------:R-:W-:Y:S05]  /*3390*/  BSYNC B1 ;  /* 0x0000000000017941 */ /* 0x000fea0003800000 */
.L_x_74:
[----:B0----5:R-:W-:Y:S01]  /*33a0*/  IMAD R17, R63, R10, RZ ;  /* 0x0000000a3f117224 */ /* 0x021fe200078e02ff */
[----:B------:R-:W-:Y:S01]  /*33b0*/  ISETP.GT.AND P1, PT, R12, 0x8, P1 ;  /* 0x000000080c00780c */ /* 0x000fe20000f24270 */
[----:B------:R-:W-:Y:S01]  /*33c0*/  IMAD.X R31, R27, 0x1, R14, P5 ;  /* 0x000000011b1f7824 */ /* 0x000fe200028e060e */
[----:B--2---:R-:W-:Y:S01]  /*33d0*/  IADD3 R18, P5, R18, UR7, RZ ;  /* 0x0000000712127c10 */ /* 0x004fe2000ffbe0ff */
[----:B------:R-:W-:Y:S01]  /*33e0*/  IMAD R17, R50, R9, R17 ;  /* 0x0000000932117224 */ /* 0x000fe200078e0211 */
[----:B------:R-:W-:Y:S01]  /*33f0*/  BSSY B1, `(.L_x_76) ;  /* 0x0000006000017945 */ /* 0x000fe20003800000 */
[----:B------:R-:W-:Y:S02]  /*3400*/  ISETP.GT.AND P2, PT, R13, 0x39, PT ;  /* 0x000000390d00780c */ /* 0x000fe40003f44270 */
[----:B------:R-:W-:Y:S01]  /*3410*/  IADD3.X R19, R19, UR8, RZ, P5, !PT ;  /* 0x0000000813137c10 */ /* 0x000fe2000affe4ff */
[----:B------:R0:W-:Y:S05]  /*3420*/  @P4 STG.E desc[UR14][R30.64], R17 ;  /* 0x000000111e004986 */ /* 0x0001ea000c10190e */
[----:B------:R-:W-:Y:S05]  /*3430*/  @!P1 BRA `(.L_x_77) ;  /* 0x0000000000049947 */ /* 0x000fea0003800000 */
[----:B------:R2:W5:Y:S02]  /*3440*/  LDG.E.LTC128B R63, desc[UR14][R18.64] ;  /* 0x0000000e123f7981 */ /* 0x000564000c1e1920 */
.L_x_77:
[----:B------:R-:W-:Y:S05]  /*3450*/  BSYNC B1 ;  /* 0x0000000000017941 */ /* 0x000fea0003800000 */
.L_x_76:
[----:B--2---:R-:W-:Y:S01]  /*3460*/  IADD3 R18, P6, R32, R16, RZ ;  /* 0x0000001020127210 */ /* 0x004fe20007fde0ff */
[----:B-----5:R-:W-:Y:S01]  /*3470*/  IMAD R26, R63, R10, RZ ;  /* 0x0000000a3f1a7224 */ /* 0x020fe200078e02ff */
[----:B------:R-:W-:Y:S01]  /*3480*/  ISETP.GT.AND P4, PT, R12, RZ, P0 ;  /* 0x000000ff0c00720c */ /* 0x000fe20000784270 */
[----:B------:R-:W-:Y:S01]  /*3490*/  BSSY B1, `(.L_x_78) ;  /* 0x0000009000017945 */ /* 0x000fe20003800000 */
[----:B----4-:R-:W-:Y:S01]  /*34a0*/  IADD3 R24, P5, R28, R65, RZ ;  /* 0x000000411c187210 */ /* 0x010fe20007fbe0ff */
[----:B------:R-:W-:Y:S02]  /*34b0*/  IMAD.X R19, R33, 0x1, R14, P6 ;  /* 0x0000000121137824 */ /* 0x000fe400030e060e */
[----:B------:R-:W-:-:S05]  /*34c0*/  IMAD R51, R51, R9, R26 ;  /* 0x0000000933337224 */ /* 0x000fca00078e021a */
[----:B------:R2:W-:Y:S03]  /*34d0*/  @P1 STG.E desc[UR14][R18.64], R51 ;  /* 0x0000003312001986 */ /* 0x0005e6000c10190e */
[----:B------:R-:W-:Y:S05]  /*34e0*/  @!P4 BRA `(.L_x_79) ;  /* 0x00000000000cc947 */ /* 0x000fea0003800000 */
[----:B--2---:R-:W-:-:S04]  /*34f0*/  IADD3 R18, P1, R22, UR9, RZ ;  /* 0x0000000916127c10 */ /* 0x004fc8000ff3e0ff */
[----:B------:R-:W-:-:S05]  /*3500*/  IADD3.X R19, R23, UR10, RZ, P1, !PT ;  /* 0x0000000a17137c10 */ /* 0x000fca0008ffe4ff */
[----:B------:R4:W5:Y:S04]  /*3510*/  LDG.E.LTC128B R63, desc[UR14][R18.64] ;  /* 0x0000000e123f7981 */ /* 0x000968000c1e1920 */
.L_x_79:
[----:B------:R-:W-:Y:S05]  /*3520*/  BSYNC B1 ;  /* 0x0000000000017941 */ /* 0x000fea0003800000 */
.L_x_78:
[----:B-----5:R-:W-:Y:S01]  /*3530*/  IMAD R13, R63, R10, RZ ;  /* 0x0000000a3f0d7224 */ /* 0x020fe200078e02ff */
[----:B------:R-:W-:Y:S01]  /*3540*/  ISETP.GT.AND P1, PT, R12, RZ, P2 ;  /* 0x000000ff0c00720c */ /* 0x000fe20001724270 */
[----:B------:R-:W-:Y:S01]  /*3550*/  IMAD.X R25, R29, 0x1, R15, P5 ;  /* 0x000000011d197824 */ /* 0x000fe200028e060f */
[----:B--2-4-:R-:W-:Y:S01]  /*3560*/  IADD3 R18, P6, R34, UR9, RZ ;  /* 0x0000000922127c10 */ /* 0x014fe2000ffde0ff */
[----:B------:R-:W-:Y:S01]  /*3570*/  IMAD R13, R52, R9, R13 ;  /* 0x00000009340d7224 */ /* 0x000fe200078e020d */
[----:B------:R-:W-:Y:S01]  /*3580*/  BSSY B1, `(.L_x_80) ;  /* 0x0000006000017945 */ /* 0x000fe20003800000 */
[----:B------:R-:W-:Y:S02]  /*3590*/  IADD3 R26, P5, R20, R65, RZ ;  /* 0x00000041141a7210 */ /* 0x000fe40007fbe0ff */
[----:B------:R-:W-:Y:S01]  /*35a0*/  IADD3.X R19, R35, UR10, RZ, P6, !PT ;  /* 0x0000000a23137c10 */ /* 0x000fe2000b7fe4ff */
[----:B------:R2:W-:Y:S05]  /*35b0*/  @P4 STG.E desc[UR14][R24.64], R13 ;  /* 0x0000000d18004986 */ /* 0x0005ea000c10190e */
[----:B------:R-:W-:Y:S05]  /*35c0*/  @!P1 BRA `(.L_x_81) ;  /* 0x0000000000049947 */ /* 0x000fea0003800000 */
[----:B------:R4:W5:Y:S02]  /*35d0*/  LDG.E.LTC128B R63, desc[UR14][R18.64] ;  /* 0x0000000e123f7981 */ /* 0x000964000c1e1920 */
.L_x_81:
[----:B------:R-:W-:Y:S05]  /*35e0*/  BSYNC B1 ;  /* 0x0000000000017941 */ /* 0x000fea0003800000 */
.L_x_80:
[----:B----45:R-:W-:Y:S01]  /*35f0*/  IMAD R18, R63, R10, RZ ;  /* 0x0000000a3f127224 */ /* 0x030fe200078e02ff */
[----:B------:R-:W-:Y:S01]  /*3600*/  ISETP.GT.AND P0, PT, R12, 0x8, P0 ;  /* 0x000000080c00780c */ /* 0x000fe20000704270 */
[----:B------:R-:W-:Y:S01]  /*3610*/  IMAD.X R27, R21, 0x1, R15, P5 ;  /* 0x00000001151b7824 */ /* 0x000fe200028e060f */
[----:B------:R-:W-:Y:S01]  /*3620*/  BSSY B1, `(.L_x_82) ;  /* 0x0000008000017945 */ /* 0x000fe20003800000 */
[----:B------:R-:W-:Y:S01]  /*3630*/  IMAD R53, R53, R9, R18 ;  /* 0x0000000935357224 */ /* 0x000fe200078e0212 */
[----:B------:R-:W-:Y:S02]  /*3640*/  IADD3 R18, P4, R22, UR7, RZ ;  /* 0x0000000716127c10 */ /* 0x000fe4000ff9e0ff */
[----:B--2---:R-:W-:Y:S02]  /*3650*/  IADD3 R24, P5, R28, R16, RZ ;  /* 0x000000101c187210 */ /* 0x004fe40007fbe0ff */
[----:B------:R2:W-:Y:S01]  /*3660*/  @P1 STG.E desc[UR14][R26.64], R53 ;  /* 0x000000351a001986 */ /* 0x0005e2000c10190e */
[----:B------:R-:W-:-:S04]  /*3670*/  IADD3.X R19, R23, UR8, RZ, P4, !PT ;  /* 0x0000000817137c10 */ /* 0x000fc8000a7fe4ff */
[----:B------:R-:W-:Y:S06]  /*3680*/  @!P0 BRA `(.L_x_83) ;  /* 0x0000000000048947 */ /* 0x000fec0003800000 */
[----:B------:R4:W5:Y:S02]  /*3690*/  LDG.E.LTC128B R63, desc[UR14][R18.64] ;  /* 0x0000000e123f7981 */ /* 0x000964000c1e1920 */
.L_x_83:
[----:B------:R-:W-:Y:S05]  /*36a0*/  BSYNC B1 ;  /* 0x0000000000017941 */ /* 0x000fea0003800000 */
.L_x_82:
[----:B------:R-:W-:Y:S01]  /*36b0*/  ISETP.GT.AND P2, PT, R12, 0x8, P2 ;  /* 0x000000080c00780c */ /* 0x000fe20001744270 */
[----:B-----5:R-:W-:Y:S01]  /*36c0*/  IMAD R13, R63, R10, RZ ;  /* 0x0000000a3f0d7224 */ /* 0x020fe200078e02ff */
[----:B------:R-:W-:Y:S01]  /*36d0*/  BSSY B1, `(.L_x_84) ;  /* 0x0000008000017945 */ /* 0x000fe20003800000 */
[----:B------:R-:W-:Y:S02]  /*36e0*/  IMAD.X R25, R29, 0x1, R14, P5 ;  /* 0x000000011d197824 */ /* 0x000fe400028e060e */
[----:B------:R-:W-:-:S05]  /*36f0*/  IMAD R15, R54, R9, R13 ;  /* 0x00000009360f7224 */ /* 0x000fca00078e020d */
[----:B------:R0:W-:Y:S01]  /*3700*/  @P0 STG.E desc[UR14][R24.64], R15 ;  /* 0x0000000f18000986 */ /* 0x0001e2000c10190e */
[----:B------:R-:W-:-:S04]  /*3710*/  IADD3 R12, P0, R34, UR7, RZ ;  /* 0x00000007220c7c10 */ /* 0x000fc8000ff1e0ff */
[----:B------:R-:W-:Y:S01]  /*3720*/  IADD3.X R13, R35, UR8, RZ, P0, !PT ;  /* 0x00000008230d7c10 */ /* 0x000fe200087fe4ff */
[----:B------:R-:W-:Y:S08]  /*3730*/  @!P2 BRA `(.L_x_85) ;  /* 0x000000000004a947 */ /* 0x000ff00003800000 */
[----:B------:R0:W5:Y:S02]  /*3740*/  LDG.E.LTC128B R63, desc[UR14][R12.64] ;  /* 0x0000000e0c3f7981 */ /* 0x000164000c1e1920 */
.L_x_85:
[----:B------:R-:W-:Y:S05]  /*3750*/  BSYNC B1 ;  /* 0x0000000000017941 */ /* 0x000fea0003800000 */
.L_x_84:
[----:B------:R-:W-:Y:S05]  /*3760*/  @!P2 BRA `(.L_x_86) ;  /* 0x0000000800d4a947 */ /* 0x000fea0003800000 */
[----:B------:R-:W-:Y:S01]  /*3770*/  IADD3 R16, P0, R20, R16, RZ ;  /* 0x0000001014107210 */ /* 0x000fe20007f1e0ff */
[----:B0----5:R-:W-:-:S04]  /*3780*/  IMAD R12, R63, R10, RZ ;  /* 0x0000000a3f0c7224 */ /* 0x021fc800078e02ff */
[----:B------:R-:W-:Y:S02]  /*3790*/  IMAD.X R17, R21, 0x1, R14, P0 ;  /* 0x0000000115117824 */ /* 0x000fe400000e060e */
[----:B------:R-:W-:-:S05]  /*37a0*/  IMAD R55, R55, R9, R12 ;  /* 0x0000000937377224 */ /* 0x000fca00078e020c */
[----:B------:R0:W-:Y:S01]  /*37b0*/  STG.E desc[UR14][R16.64], R55 ;  /* 0x0000003710007986 */ /* 0x0001e2000c10190e */
[----:B------:R-:W-:Y:S05]  /*37c0*/  BRA `(.L_x_86) ;  /* 0x0000000800bc7947 */ /* 0x000fea0003800000 */
.L_x_27:
[----:B------:R-:W-:Y:S01]  /*37d0*/  ULDC.64 UR8, c[0x0][0x6c0] ;  /* 0x0001b00000087ab9 */ /* 0x000fe20000000a00 */
[----:B------:R-:W-:Y:S01]  /*37e0*/  ISETP.GT.AND P2, PT, R13, 0x1, PT ;  /* 0x000000010d00780c */ /* 0x000fe20003f44270 */
[-C--:B--2---:R-:W-:Y:S01]  /*37f0*/  IMAD R19, R24, R9.reuse, RZ ;  /* 0x0000000918137224 */ /* 0x084fe200078e02ff */
[----:B------:R-:W-:Y:S01]  /*3800*/  LEA R14, P1, R58, UR8, 0x2 ;  /* 0x000000083a0e7c11 */ /* 0x000fe2000f8210ff */
[-C--:B------:R-:W-:Y:S01]  /*3810*/  IMAD R25, R25, R9.reuse, RZ ;  /* 0x0000000919197224 */ /* 0x080fe200078e02ff */
[----:B------:R-:W-:Y:S01]  /*3820*/  ISETP.GT.AND P4, PT, R12, RZ, P2 ;  /* 0x000000ff0c00720c */ /* 0x000fe20001784270 */
[----:B------:R-:W-:Y:S01]  /*3830*/  IMAD.SHL.U32 R61, R66, 0x20, RZ ;  /* 0x00000020423d7824 */ /* 0x000fe200078e00ff */
[----:B------:R-:W-:Y:S01]  /*3840*/  LEA.HI.X R15, R58, UR9, R57, 0x2, P1 ;  /* 0x000000093a0f7c11 */ /* 0x000fe200088f1439 */
[-C--:B------:R-:W-:Y:S01]  /*3850*/  IMAD R21, R26, R9.reuse, RZ ;  /* 0x000000091a157224 */ /* 0x080fe200078e02ff */
[----:B------:R-:W-:Y:S01]  /*3860*/  ISETP.GT.AND P1, PT, R12, 0x8, P0 ;  /* 0x000000080c00780c */ /* 0x000fe20000724270 */
[-C--:B------:R-:W-:Y:S01]  /*3870*/  IMAD R27, R27, R9.reuse, RZ ;  /* 0x000000091b1b7224 */ /* 0x080fe200078e02ff */
[----:B------:R-:W-:Y:S01]  /*3880*/  ISETP.GT.AND P0, PT, R13, 0x8, PT ;  /* 0x000000080d00780c */ /* 0x000fe20003f04270 */
[----:B------:R0:W-:Y:S01]  /*3890*/  @P5 STG.E desc[UR14][R14.64], R19 ;  /* 0x000000130e005986 */ /* 0x0001e2000c10190e */
[----:B------:R-:W-:Y:S01]  /*38a0*/  LEA R16, P5, R66, R14, 0x2 ;  /* 0x0000000e42107211 */ /* 0x000fe200078a10ff */
[-C--:B------:R-:W-:Y:S01]  /*38b0*/  IMAD R23, R28, R9.reuse, RZ ;  /* 0x000000091c177224 */ /* 0x080fe200078e02ff */
[----:B------:R-:W-:Y:S01]  /*38c0*/  ISETP.GT.AND P2, PT, R12, 0x8, P2 ;  /* 0x000000080c00780c */ /* 0x000fe20001744270 */
[----:B------:R-:W-:Y:S01]  /*38d0*/  IMAD R29, R29, R9, RZ ;  /* 0x000000091d1d7224 */ /* 0x000fe200078e02ff */
[--C-:B------:R-:W-:Y:S01]  /*38e0*/  LEA.HI.X R17, R66, R15, R67.reuse, 0x2, P5 ;  /* 0x0000000f42117211 */ /* 0x100fe200028f1443 */
[-C--:B------:R-:W-:Y:S01]  /*38f0*/  IMAD R57, R30, R9.reuse, RZ ;  /* 0x000000091e397224 */ /* 0x080fe200078e02ff */
[----:B------:R-:W-:Y:S01]  /*3900*/  SHF.L.U64.HI R59, R66, 0x5, R67 ;  /* 0x00000005423b7819 */ /* 0x000fe20000010243 */
[----:B------:R-:W-:Y:S01]  /*3910*/  IMAD R31, R31, R9, RZ ;  /* 0x000000091f1f7224 */ /* 0x000fe200078e02ff */
[----:B------:R-:W-:Y:S01]  /*3920*/  ISETP.GT.AND P5, PT, R12, RZ, P0 ;  /* 0x000000ff0c00720c */ /* 0x000fe200007a4270 */
[----:B------:R-:W-:Y:S01]  /*3930*/  @P4 STG.E desc[UR14][R16.64], R25 ;  /* 0x0000001910004986 */ /* 0x000fe2000c10190e */
[----:B------:R-:W-:Y:S01]  /*3940*/  IADD3 R18, P4, R14, R61, RZ ;  /* 0x0000003d0e127210 */ /* 0x000fe20007f9e0ff */
[----:B------:R-:W-:Y:S01]  /*3950*/  IMAD R33, R33, R9, RZ ;  /* 0x0000000921217224 */ /* 0x000fe200078e02ff */
[----:B------:R-:W-:Y:S01]  /*3960*/  IADD3 R20, P6, R16, R61, RZ ;  /* 0x0000003d10147210 */ /* 0x000fe20007fde0ff */
[----:B------:R1:W-:Y:S01]  /*3970*/  @P1 STG.E desc[UR14][R14.64+0x20], R21 ;  /* 0x000020150e001986 */ /* 0x0003e2000c10190e */
[----:B------:R-:W-:Y:S01]  /*3980*/  ISETP.GT.AND P1, PT, R13, 0x9, PT ;  /* 0x000000090d00780c */ /* 0x000fe20003f24270 */
[--C-:B0-----:R-:W-:Y:S01]  /*3990*/  IMAD.X R19, R15, 0x1, R59.reuse, P4 ;  /* 0x000000010f137824 */ /* 0x101fe200020e063b */
[C---:B------:R-:W-:Y:S01]  /*39a0*/  ISETP.GT.AND P0, PT, R12.reuse, 0x8, P0 ;  /* 0x000000080c00780c */ /* 0x040fe20000704270 */
[----:B------:R0:W-:Y:S01]  /*39b0*/  @P2 STG.E desc[UR14][R16.64+0x20], R27 ;  /* 0x0000201b10002986 */ /* 0x0001e2000c10190e */
[C---:B------:R-:W-:Y:S01]  /*39c0*/  ISETP.GT.AND P4, PT, R12.reuse, RZ, P1 ;  /* 0x000000ff0c00720c */ /* 0x040fe20000f84270 */
[-C--:B------:R-:W-:Y:S01]  /*39d0*/  IMAD R35, R35, R9.reuse, RZ ;  /* 0x0000000923237224 */ /* 0x080fe200078e02ff */
[----:B------:R-:W-:Y:S01]  /*39e0*/  IADD3 R63, P2, R61, 0x20, RZ ;  /* 0x000000203d3f7810 */ /* 0x000fe20007f5e0ff */
[----:B------:R2:W-:Y:S01]  /*39f0*/  @P5 STG.E desc[UR14][R18.64], R23 ;  /* 0x0000001712005986 */ /* 0x0005e2000c10190e */
[----:B------:R-:W-:Y:S01]  /*3a00*/  ISETP.GT.AND P1, PT, R12, 0x8, P1 ;  /* 0x000000080c00780c */ /* 0x000fe20000f24270 */
[----:B------:R-:W-:Y:S01]  /*3a10*/  IMAD R37, R37, R9, RZ ;  /* 0x0000000925257224 */ /* 0x000fe200078e02ff */
[----:B-1----:R-:W-:Y:S01]  /*3a20*/  IADD3 R14, P5, R14, R63, RZ ;  /* 0x0000003f0e0e7210 */ /* 0x002fe20007fbe0ff */
[--C-:B------:R-:W-:Y:S01]  /*3a30*/  IMAD.X R21, R17, 0x1, R59.reuse, P6 ;  /* 0x0000000111157824 */ /* 0x100fe200030e063b */
[----:B------:R-:W-:Y:S01]  /*3a40*/  IADD3 R22, P6, R18, R61, RZ ;  /* 0x0000003d12167210 */ /* 0x000fe20007fde0ff */
[----:B------:R-:W-:Y:S01]  /*3a50*/  IMAD.X R65, RZ, RZ, R59, P2 ;  /* 0x000000ffff417224 */ /* 0x000fe200010e063b */
[----:B------:R-:W-:Y:S01]  /*3a60*/  ISETP.GT.AND P2, PT, R13, 0x10, PT ;  /* 0x000000100d00780c */ /* 0x000fe20003f44270 */
[----:B0-----:R-:W-:-:S02]  /*3a70*/  IMAD R27, R32, R9, RZ ;  /* 0x00000009201b7224 */ /* 0x001fc400078e02ff */
[----:B------:R0:W-:Y:S01]  /*3a80*/  @P4 STG.E desc[UR14][R20.64], R29 ;  /* 0x0000001d14004986 */ /* 0x0001e2000c10190e */
[----:B------:R-:W-:Y:S01]  /*3a90*/  IMAD.X R15, R15, 0x1, R65, P5 ;  /* 0x000000010f0f7824 */ /* 0x000fe200028e0641 */
[----:B------:R-:W-:Y:S01]  /*3aa0*/  IADD3 R16, P4, R16, R63, RZ ;  /* 0x0000003f10107210 */ /* 0x000fe20007f9e0ff */
[----:B--2---:R-:W-:Y:S01]  /*3ab0*/  IMAD.X R23, R19, 0x1, R59, P6 ;  /* 0x0000000113177824 */ /* 0x004fe200030e063b */
[C---:B------:R-:W-:Y:S01]  /*3ac0*/  ISETP.GT.AND P5, PT, R12.reuse, RZ, P2 ;  /* 0x000000ff0c00720c */ /* 0x040fe200017a4270 */
[-C--:B------:R-:W-:Y:S01]  /*3ad0*/  IMAD R39, R39, R9.reuse, RZ ;  /* 0x0000000927277224 */ /* 0x080fe200078e02ff */
[----:B------:R1:W-:Y:S01]  /*3ae0*/  @P0 STG.E desc[UR14][R14.64], R57 ;  /* 0x000000390e000986 */ /* 0x0003e2000c10190e */
[----:B------:R-:W-:Y:S01]  /*3af0*/  ISETP.GT.AND P0, PT, R13, 0x11, PT ;  /* 0x000000110d00780c */ /* 0x000fe20003f04270 */
[----:B------:R-:W-:Y:S02]  /*3b00*/  IMAD.X R17, R17, 0x1, R65, P4 ;  /* 0x0000000111117824 */ /* 0x000fe400020e0641 */
[-C--:B------:R-:W-:Y:S01]  /*3b10*/  IMAD R41, R41, R9.reuse, RZ ;  /* 0x0000000929297224 */ /* 0x080fe200078e02ff */
[----:B------:R-:W-:Y:S01]  /*3b20*/  ISETP.GT.AND P4, PT, R12, RZ, P0 ;  /* 0x000000ff0c00720c */ /* 0x000fe20000784270 */
[-C--:B0-----:R-:W-:Y:S01]  /*3b30*/  IMAD R29, R34, R9.reuse, RZ ;  /* 0x00000009221d7224 */ /* 0x081fe200078e02ff */
[----:B------:R0:W-:Y:S01]  /*3b40*/  @P1 STG.E desc[UR14][R16.64], R31 ;  /* 0x0000001f10001986 */ /* 0x0001e2000c10190e */
[----:B------:R-:W-:Y:S01]  /*3b50*/  ISETP.GT.AND P1, PT, R12, 0x8, P2 ;  /* 0x000000080c00780c */ /* 0x000fe20001724270 */
[----:B------:R-:W-:Y:S01]  /*3b60*/  IMAD R43, R43, R9, RZ ;  /* 0x000000092b2b7224 */ /* 0x000fe200078e02ff */
[----:B------:R-:W-:Y:S01]  /*3b70*/  IADD3 R24, P2, R20, R61, RZ ;  /* 0x0000003d14187210 */ /* 0x000fe20007f5e0ff */
[----:B------:R2:W-:Y:S01]  /*3b80*/  @P5 STG.E desc[UR14][R22.64], R27 ;  /* 0x0000001b16005986 */ /* 0x0005e2000c10190e */
[----:B-1----:R-:W-:Y:S01]  /*3b90*/  IADD3 R14, P5, R18, R63, RZ ;  /* 0x0000003f120e7210 */ /* 0x002fe20007fbe0ff */
[----:B------:R-:W-:Y:S01]  /*3ba0*/  IMAD R45, R45, R9, RZ ;  /* 0x000000092d2d7224 */ /* 0x000fe200078e02ff */
[----:B------:R-:W-:Y:S01]  /*3bb0*/  ISETP.GT.AND P0, PT, R12, 0x8, P0 ;  /* 0x000000080c00780c */ /* 0x000fe20000704270 */
[----:B------:R-:W-:Y:S01]  /*3bc0*/  IMAD.X R25, R21, 0x1, R59, P2 ;  /* 0x0000000115197824 */ /* 0x000fe200010e063b */
[----:B------:R-:W-:Y:S01]  /*3bd0*/  ISETP.GT.AND P2, PT, R13, 0x18, PT ;  /* 0x000000180d00780c */ /* 0x000fe20003f44270 */
[--C-:B------:R-:W-:Y:S01]  /*3be0*/  IMAD.X R15, R19, 0x1, R65.reuse, P5 ;  /* 0x00000001130f7824 */ /* 0x100fe200028e0641 */
[----:B------:R-:W-:Y:S01]  /*3bf0*/  IADD3 R18, P6, R22, R61, RZ ;  /* 0x0000003d16127210 */ /* 0x000fe20007fde0ff */
[-C--:B------:R-:W-:Y:S01]  /*3c00*/  IMAD R47, R47, R9.reuse, RZ ;  /* 0x000000092f2f7224 */ /* 0x080fe200078e02ff */
[----:B------:R-:W-:Y:S01]  /*3c10*/  @P4 STG.E desc[UR14][R24.64], R33 ;  /* 0x0000002118004986 */ /* 0x000fe2000c10190e */
[----:B------:R-:W-:Y:S01]  /*3c20*/  ISETP.GT.AND P5, PT, R12, RZ, P2 ;  /* 0x000000ff0c00720c */ /* 0x000fe200017a4270 */
[----:B------:R-:W-:Y:S01]  /*3c30*/  IMAD R49, R49, R9, RZ ;  /* 0x0000000931317224 */ /* 0x000fe200078e02ff */
[----:B0-----:R-:W-:Y:S01]  /*3c40*/  IADD3 R16, P4, R20, R63, RZ ;  /* 0x0000003f14107210 */ /* 0x001fe20007f9e0ff */
[----:B------:R0:W-:Y:S01]  /*3c50*/  @P1 STG.E desc[UR14][R14.64], R29 ;  /* 0x0000001d0e001986 */ /* 0x0001e2000c10190e */
[----:B------:R-:W-:Y:S01]  /*3c60*/  ISETP.GT.AND P1, PT, R13, 0x19, PT ;  /* 0x000000190d00780c */ /* 0x000fe20003f24270 */
[-C--:B--2---:R-:W-:Y:S01]  /*3c70*/  IMAD R27, R36, R9.reuse, RZ ;  /* 0x00000009241b7224 */ /* 0x084fe200078e02ff */
[C---:B------:R-:W-:Y:S01]  /*3c80*/  ISETP.GT.AND P2, PT, R12.reuse, 0x8, P2 ;  /* 0x000000080c00780c */ /* 0x040fe20001744270 */
[----:B------:R-:W-:Y:S01]  /*3c90*/  IMAD.X R17, R21, 0x1, R65, P4 ;  /* 0x0000000115117824 */ /* 0x000fe200020e0641 */
[C---:B------:R-:W-:Y:S01]  /*3ca0*/  ISETP.GT.AND P4, PT, R12.reuse, RZ, P1 ;  /* 0x000000ff0c00720c */ /* 0x040fe20000f84270 */
[----:B------:R-:W-:Y:S01]  /*3cb0*/  IMAD.X R19, R23, 0x1, R59, P6 ;  /* 0x0000000117137824 */ /* 0x000fe200030e063b */
[----:B------:R-:W-:Y:S01]  /*3cc0*/  ISETP.GT.AND P1, PT, R12, 0x8, P1 ;  /* 0x000000080c00780c */ /* 0x000fe20000f24270 */
[----:B------:R-:W-:Y:S01]  /*3cd0*/  IMAD R51, R51, R9, RZ ;  /* 0x0000000933337224 */ /* 0x000fe200078e02ff */
[----:B------:R1:W-:Y:S01]  /*3ce0*/  @P0 STG.E desc[UR14][R16.64], R35 ;  /* 0x0000002310000986 */ /* 0x0003e2000c10190e */
[----:B------:R-:W-:Y:S01]  /*3cf0*/  IADD3 R20, P0, R24, R61, RZ ;  /* 0x0000003d18147210 */ /* 0x000fe20007f1e0ff */
[----:B------:R-:W-:-:S02]  /*3d00*/  IMAD R53, R53, R9, RZ ;  /* 0x0000000935357224 */ /* 0x000fc400078e02ff */
[----:B------:R2:W-:Y:S01]  /*3d10*/  @P5 STG.E desc[UR14][R18.64], R27 ;  /* 0x0000001b12005986 */ /* 0x0005e2000c10190e */
[----:B0-----:R-:W-:Y:S01]  /*3d20*/  IADD3 R14, P5, R22, R63, RZ ;  /* 0x0000003f160e7210 */ /* 0x001fe20007fbe0ff */
[----:B------:R-:W-:Y:S01]  /*3d30*/  IMAD.X R21, R25, 0x1, R59, P0 ;  /* 0x0000000119157824 */ /* 0x000fe200000e063b */
[----:B------:R-:W-:Y:S01]  /*3d40*/  ISETP.GT.AND P0, PT, R13, 0x20, PT ;  /* 0x000000200d00780c */ /* 0x000fe20003f04270 */
[----:B------:R-:W-:Y:S01]  /*3d50*/  IMAD R29, R38, R9, RZ ;  /* 0x00000009261d7224 */ /* 0x000fe200078e02ff */
[----:B------:R-:W-:Y:S01]  /*3d60*/  IADD3 R22, P6, R18, R61, RZ ;  /* 0x0000003d12167210 */ /* 0x000fe20007fde0ff */
[--C-:B------:R-:W-:Y:S01]  /*3d70*/  IMAD.X R15, R23, 0x1, R65.reuse, P5 ;  /* 0x00000001170f7824 */ /* 0x100fe200028e0641 */
[----:B------:R-:W-:Y:S01]  /*3d80*/  @P4 STG.E desc[UR14][R20.64], R37 ;  /* 0x0000002514004986 */ /* 0x000fe2000c10190e */
[----:B-1----:R-:W-:Y:S01]  /*3d90*/  IADD3 R16, P5, R24, R63, RZ ;  /* 0x0000003f18107210 */ /* 0x002fe20007fbe0ff */
[-C--:B------:R-:W-:Y:S01]  /*3da0*/  IMAD R55, R55, R9.reuse, RZ ;  /* 0x0000000937377224 */ /* 0x080fe200078e02ff */
[C---:B------:R-:W-:Y:S01]  /*3db0*/  ISETP.GT.AND P4, PT, R12.reuse, RZ, P0 ;  /* 0x000000ff0c00720c */ /* 0x040fe20000784270 */
[----:B------:R0:W-:Y:S01]  /*3dc0*/  @P2 STG.E desc[UR14][R14.64], R29 ;  /* 0x0000001d0e002986 */ /* 0x0001e2000c10190e */
[----:B------:R-:W-:Y:S01]  /*3dd0*/  ISETP.GT.AND P2, PT, R13, 0x21, PT ;  /* 0x000000210d00780c */ /* 0x000fe20003f44270 */
[----:B------:R-:W-:Y:S01]  /*3de0*/  IMAD.X R17, R25, 0x1, R65, P5 ;  /* 0x0000000119117824 */ /* 0x000fe200028e0641 */
[----:B------:R-:W-:Y:S01]  /*3df0*/  ISETP.GT.AND P0, PT, R12, 0x8, P0 ;  /* 0x000000080c00780c */ /* 0x000fe20000704270 */
[----:B--2---:R-:W-:Y:S01]  /*3e00*/  IMAD R27, R40, R9, RZ ;  /* 0x00000009281b7224 */ /* 0x004fe200078e02ff */
[----:B------:R-:W-:Y:S01]  /*3e10*/  ISETP.GT.AND P5, PT, R12, RZ, P2 ;  /* 0x000000ff0c00720c */ /* 0x000fe200017a4270 */
[----:B------:R-:W-:Y:S01]  /*3e20*/  IMAD.X R23, R19, 0x1, R59, P6 ;  /* 0x0000000113177824 */ /* 0x000fe200030e063b */
[----:B------:R1:W-:Y:S01]  /*3e30*/  @P1 STG.E desc[UR14][R16.64], R39 ;  /* 0x0000002710001986 */ /* 0x0003e2000c10190e */
[----:B------:R-:W-:-:S02]  /*3e40*/  IADD3 R24, P1, R20, R61, RZ ;  /* 0x0000003d14187210 */ /* 0x000fc40007f3e0ff */
[----:B------:R-:W-:Y:S02]  /*3e50*/  ISETP.GT.AND P2, PT, R12, 0x8, P2 ;  /* 0x000000080c00780c */ /* 0x000fe40001744270 */
[----:B------:R2:W-:Y:S01]  /*3e60*/  @P4 STG.E desc[UR14][R22.64], R27 ;  /* 0x0000001b16004986 */ /* 0x0005e2000c10190e */
[----:B0-----:R-:W-:Y:S01]  /*3e70*/  IADD3 R14, P4, R18, R63, RZ ;  /* 0x0000003f120e7210 */ /* 0x001fe20007f9e0ff */
[----:B------:R-:W-:Y:S01]  /*3e80*/  IMAD.X R25, R21, 0x1, R59, P1 ;  /* 0x0000000115197824 */ /* 0x000fe200008e063b */
[----:B------:R-:W-:Y:S01]  /*3e90*/  ISETP.GT.AND P1, PT, R13, 0x28, PT ;  /* 0x000000280d00780c */ /* 0x000fe20003f24270 */
[----:B------:R-:W-:Y:S01]  /*3ea0*/  IMAD R29, R42, R9, RZ ;  /* 0x000000092a1d7224 */ /* 0x000fe200078e02ff */
[----:B------:R-:W-:Y:S01]  /*3eb0*/  IADD3 R18, P6, R22, R61, RZ ;  /* 0x0000003d16127210 */ /* 0x000fe20007fde0ff */
[----:B------:R-:W-:Y:S01]  /*3ec0*/  IMAD.X R15, R19, 0x1, R65, P4 ;  /* 0x00000001130f7824 */ /* 0x000fe200020e0641 */
[----:B------:R-:W-:Y:S01]  /*3ed0*/  @P5 STG.E desc[UR14][R24.64], R41 ;  /* 0x0000002918005986 */ /* 0x000fe2000c10190e */
[----:B-1----:R-:W-:-:S02]  /*3ee0*/  IADD3 R16, P5, R20, R63, RZ ;  /* 0x0000003f14107210 */ /* 0x002fc40007fbe0ff */
        /* <DEDUP_REMOVED lines=9> */
[----:B------:R-:W-:Y:S02]  /*3f80*/  IADD3 R20, P2, R24, R61, RZ ;  /* 0x0000003d18147210 */ /* 0x000fe40007f5e0ff */
[----:B------:R-:W-:-:S02]  /*3f90*/  ISETP.GT.AND P0, PT, R12, 0x8, P0 ;  /* 0x000000080c00780c */ /* 0x000fc40000704270 */
        /* <DEDUP_REMOVED lines=8> */
[----:B-1----:R-:W-:Y:S02]  /*4020*/  IADD3 R16, P5, R24, R63, RZ ;  /* 0x0000003f18107210 */ /* 0x002fe40007fbe0ff */
[----:B------:R-:W-:Y:S01]  /*4030*/  ISETP.GT.AND P4, PT, R12, RZ, P2 ;  /* 0x000000ff0c00720c */ /* 0x000fe20001784270 */
[----:B------:R0:W-:Y:S01]  /*4040*/  @P1 STG.E desc[UR14][R14.64], R29 ;  /* 0x0000001d0e001986 */ /* 0x0001e2000c10190e */
[----:B------:R-:W-:Y:S01]  /*4050*/  ISETP.GT.AND P1, PT, R13, 0x31, PT ;  /* 0x000000310d00780c */ /* 0x000fe20003f24270 */
[----:B------:R-:W-:-:S02]  /*4060*/  IMAD.X R17, R25, 0x1, R65, P5 ;  /* 0x0000000119117824 */ /* 0x000fc400028e0641 */
[----:B--2---:R-:W-:Y:S01]  /*4070*/  IMAD R27, R48, R9, RZ ;  /* 0x00000009301b7224 */ /* 0x004fe200078e02ff */
[----:B------:R-:W-:Y:S01]  /*4080*/  ISETP.GT.AND P5, PT, R12, RZ, P1 ;  /* 0x000000ff0c00720c */ /* 0x000fe20000fa4270 */
[--C-:B------:R-:W-:Y:S01]  /*4090*/  IMAD.X R23, R19, 0x1, R59.reuse, P6 ;  /* 0x0000000113177824 */ /* 0x100fe200030e063b */
[----:B------:R1:W-:Y:S01]  /*40a0*/  @P0 STG.E desc[UR14][R16.64], R47 ;  /* 0x0000002f10000986 */ /* 0x0003e2000c10190e */
[----:B------:R-:W-:Y:S02]  /*40b0*/  IADD3 R24, P0, R20, R61, RZ ;  /* 0x0000003d14187210 */ /* 0x000fe40007f1e0ff */
[----:B------:R-:W-:Y:S02]  /*40c0*/  ISETP.GT.AND P6, PT, R12, 0x8, P2 ;  /* 0x000000080c00780c */ /* 0x000fe400017c4270 */
[----:B------:R2:W-:Y:S01]  /*40d0*/  @P4 STG.E desc[UR14][R22.64], R27 ;  /* 0x0000001b16004986 */ /* 0x0005e2000c10190e */
[----:B------:R-:W-:Y:S01]  /*40e0*/  IMAD.X R25, R21, 0x1, R59, P0 ;  /* 0x0000000115197824 */ /* 0x000fe200000e063b */
[----:B0-----:R-:W-:Y:S01]  /*40f0*/  IADD3 R14, P2, R18, R63, RZ ;  /* 0x0000003f120e7210 */ /* 0x001fe20007f5e0ff */
[----:B------:R-:W-:Y:S01]  /*4100*/  IMAD R29, R50, R9, RZ ;  /* 0x00000009321d7224 */ /* 0x000fe200078e02ff */
[----:B------:R-:W-:-:S02]  /*4110*/  ISETP.GT.AND P0, PT, R13, 0x38, PT ;  /* 0x000000380d00780c */ /* 0x000fc40003f04270 */
[----:B------:R-:W-:Y:S01]  /*4120*/  @P5 STG.E desc[UR14][R24.64], R49 ;  /* 0x0000003118005986 */ /* 0x000fe2000c10190e */
[----:B-1----:R-:W-:Y:S01]  /*4130*/  IADD3 R16, P4, R20, R63, RZ ;  /* 0x0000003f14107210 */ /* 0x002fe20007f9e0ff */
[--C-:B------:R-:W-:Y:S01]  /*4140*/  IMAD.X R15, R19, 0x1, R65.reuse, P2 ;  /* 0x00000001130f7824 */ /* 0x100fe200010e0641 */
[C---:B------:R-:W-:Y:S02]  /*4150*/  IADD3 R18, P5, R22.reuse, R61, RZ ;  /* 0x0000003d16127210 */ /* 0x040fe40007fbe0ff */
[----:B------:R-:W-:Y:S01]  /*4160*/  ISETP.GT.AND P2, PT, R13, 0x39, PT ;  /* 0x000000390d00780c */ /* 0x000fe20003f44270 */
[----:B------:R-:W-:Y:S01]  /*4170*/  IMAD.X R17, R21, 0x1, R65, P4 ;  /* 0x0000000115117824 */ /* 0x000fe200020e0641 */
[----:B--2---:R-:W-:Y:S01]  /*4180*/  IADD3 R22, P4, R22, R63, RZ ;  /* 0x0000003f16167210 */ /* 0x004fe20007f9e0ff */
[----:B------:R0:W-:Y:S01]  /*4190*/  @P6 STG.E desc[UR14][R14.64], R29 ;  /* 0x0000001d0e006986 */ /* 0x0001e2000c10190e */
[C---:B------:R-:W-:Y:S01]  /*41a0*/  ISETP.GT.AND P1, PT, R12.reuse, 0x8, P1 ;  /* 0x000000080c00780c */ /* 0x040fe20000f24270 */
[C---:B------:R-:W-:Y:S01]  /*41b0*/  IMAD.X R19, R23.reuse, 0x1, R59, P5 ;  /* 0x0000000117137824 */ /* 0x040fe200028e063b */
[----:B------:R-:W-:Y:S01]  /*41c0*/  ISETP.GT.AND P6, PT, R12, RZ, P0 ;  /* 0x000000ff0c00720c */ /* 0x000fe200007c4270 */
[----:B------:R-:W-:Y:S01]  /*41d0*/  IMAD.X R23, R23, 0x1, R65, P4 ;  /* 0x0000000117177824 */ /* 0x000fe200020e0641 */
[----:B------:R-:W-:Y:S01]  /*41e0*/  IADD3 R20, P5, R24, R61, RZ ;  /* 0x0000003d18147210 */ /* 0x000fe20007fbe0ff */
[----:B------:R-:W-:Y:S01]  /*41f0*/  IMAD R27, R54, R9, RZ ;  /* 0x00000009361b7224 */ /* 0x000fe200078e02ff */
[----:B------:R-:W-:-:S02]  /*4200*/  ISETP.GT.AND P4, PT, R12, RZ, P2 ;  /* 0x000000ff0c00720c */ /* 0x000fc40001784270 */
[C---:B------:R-:W-:Y:S01]  /*4210*/  ISETP.GT.AND P0, PT, R12.reuse, 0x8, P0 ;  /* 0x000000080c00780c */ /* 0x040fe20000704270 */
[C---:B------:R-:W-:Y:S01]  /*4220*/  IMAD.X R21, R25.reuse, 0x1, R59, P5 ;  /* 0x0000000119157824 */ /* 0x040fe200028e063b */
[----:B------:R-:W-:Y:S01]  /*4230*/  ISETP.GT.AND P2, PT, R12, 0x8, P2 ;  /* 0x000000080c00780c */ /* 0x000fe20001744270 */
[----:B0-----:R-:W-:Y:S01]  /*4240*/  IMAD R15, R52, R9, RZ ;  /* 0x00000009340f7224 */ /* 0x001fe200078e02ff */
[----:B------:R-:W-:Y:S01]  /*4250*/  IADD3 R12, P5, R24, R63, RZ ;  /* 0x0000003f180c7210 */ /* 0x000fe20007fbe0ff */
[----:B------:R0:W-:Y:S04]  /*4260*/  @P1 STG.E desc[UR14][R16.64], R51 ;  /* 0x0000003310001986 */ /* 0x0001e8000c10190e */
[----:B------:R-:W-:Y:S01]  /*4270*/  IMAD.X R13, R25, 0x1, R65, P5 ;  /* 0x00000001190d7824 */ /* 0x000fe200028e0641 */
[----:B------:R0:W-:Y:S04]  /*4280*/  @P6 STG.E desc[UR14][R18.64], R15 ;  /* 0x0000000f12006986 */ /* 0x0001e8000c10190e */
[----:B------:R0:W-:Y:S04]  /*4290*/  @P4 STG.E desc[UR14][R20.64], R53 ;  /* 0x0000003514004986 */ /* 0x0001e8000c10190e */
[----:B------:R0:W-:Y:S04]  /*42a0*/  @P0 STG.E desc[UR14][R22.64], R27 ;  /* 0x0000001b16000986 */ /* 0x0001e8000c10190e */
[----:B------:R0:W-:Y:S02]  /*42b0*/  @P2 STG.E desc[UR14][R12.64], R55 ;  /* 0x000000370c002986 */ /* 0x0001e4000c10190e */
.L_x_86:
[----:B------:R-:W-:Y:S05]  /*42c0*/  BSYNC B0 ;  /* 0x0000000000007941 */ /* 0x000fea0003800000 */
.L_x_26:
[----:B------:R-:W-:Y:S01]  /*42d0*/  ULDC UR8, c[0x0][0xc] ;  /* 0x0000030000087ab9 */ /* 0x000fe20000000800 */
[----:B------:R-:W-:Y:S01]  /*42e0*/  ULDC UR9, c[0x0][0x10] ;  /* 0x0000040000097ab9 */ /* 0x000fe20000000800 */
[----:B0-----:R-:W0:Y:S01]  /*42f0*/  LDC R13, c[0x0][0x14] ;  /* 0x00000500ff0d7b82 */ /* 0x001e220000000800 */
[----:B------:R-:W-:Y:S01]  /*4300*/  UIMAD.WIDE.U32 UR8, UR8, UR9, URZ ;  /* 0x00000009080872a5 */ /* 0x000fe2000f8e003f */
[----:B------:R-:W-:Y:S01]  /*4310*/  PRMT R12, RZ, 0x7610, R12 ;  /* 0x00007610ff0c7816 */ /* 0x000fe2000000000c */
[----:B---3--:R-:W-:Y:S02]  /*4320*/  IMAD.MOV.U32 R20, RZ, RZ, -0x1 ;  /* 0xffffffffff147424 */ /* 0x008fe400078e00ff */
[----:B------:R-:W-:Y:S02]  /*4330*/  IMAD.MOV.U32 R14, RZ, RZ, -0x1 ;  /* 0xffffffffff0e7424 */ /* 0x000fe400078e00ff */
[----:B0-----:R-:W-:-:S04]  /*4340*/  IMAD.WIDE.U32 R4, R13, UR8, R4 ;  /* 0x000000080d047c25 */ /* 0x001fc8000f8e0004 */
[----:B------:R-:W-:Y:S01]  /*4350*/  IMAD R13, R13, UR9, RZ ;  /* 0x000000090d0d7c24 */ /* 0x000fe2000f8e02ff */
[----:B------:R-:W-:Y:S02]  /*4360*/  ULDC.64 UR8, c[0x0][0x750] ;  /* 0x0001d40000087ab9 */ /* 0x000fe40000000a00 */
[----:B------:R-:W-:Y:S01]  /*4370*/  ISETP.GE.U32.AND P0, PT, R4, UR8, PT ;  /* 0x0000000804007c0c */ /* 0x000fe2000bf06070 */
[----:B------:R-:W-:-:S05]  /*4380*/  IMAD.IADD R5, R5, 0x1, R13 ;  /* 0x0000000105057824 */ /* 0x000fca00078e020d */
[----:B------:R-:W-:-:S13]  /*4390*/  ISETP.GE.U32.AND.EX P0, PT, R5, UR9, PT, P0 ;  /* 0x0000000905007c0c */ /* 0x000fda000bf06100 */
[----:B------:R-:W-:Y:S05]  /*43a0*/  @P0 BRA `(.L_x_87) ;  /* 0x0000000400640947 */ /* 0x000fea0003800000 */
[----:B------:R-:W0:Y:S01]  /*43b0*/  S2R R24, SR_CTAID.X ;  /* 0x0000000000187919 */ /* 0x000e220000002500 */
[----:B----4-:R-:W3:Y:S01]  /*43c0*/  LDC.64 R18, c[0x0][0x728] ;  /* 0x0001ca00ff127b82 */ /* 0x010ee20000000a00 */
[----:B------:R-:W-:Y:S01]  /*43d0*/  ULDC UR7, c[0x0][0x150] ;  /* 0x0000540000077ab9 */ /* 0x000fe20000000800 */
[----:B------:R-:W-:Y:S01]  /*43e0*/  IMAD.MOV.U32 R16, RZ, RZ, R4 ;  /* 0x000000ffff107224 */ /* 0x000fe200078e0004 */
[----:B--2---:R-:W2:Y:S01]  /*43f0*/  S2R R26, SR_CTAID.Y ;  /* 0x00000000001a7919 */ /* 0x004ea20000002600 */
[----:B------:R-:W-:-:S04]  /*4400*/  IMAD.MOV.U32 R17, RZ, RZ, R5 ;  /* 0x000000ffff117224 */ /* 0x000fc800078e0005 */
[----:B------:R-:W4:Y:S08]  /*4410*/  LDC R27, c[0x0][0x144] ;  /* 0x00005100ff1b7b82 */ /* 0x000f300000000800 */
[----:B------:R-:W1:Y:S08]  /*4420*/  LDC R20, c[0x0][0x730] ;  /* 0x0001cc00ff147b82 */ /* 0x000e700000000800 */
[----:B------:R-:W1:Y:S01]  /*4430*/  LDC.64 R22, c[0x0][0x720] ;  /* 0x0001c800ff167b82 */ /* 0x000e620000000a00 */
[----:B---3--:R-:W-:-:S04]  /*4440*/  ISETP.NE.U32.AND P0, PT, R18, RZ, PT ;  /* 0x000000ff1200720c */ /* 0x008fc80003f05070 */
[----:B------:R-:W-:Y:S02]  /*4450*/  ISETP.NE.AND.EX P0, PT, R19, RZ, PT, P0 ;  /* 0x000000ff1300720c */ /* 0x000fe40003f05300 */
[----:B0-----:R-:W-:-:S05]  /*4460*/  I2FP.F32.U32 R11, R24 ;  /* 0x00000018000b7245 */ /* 0x001fca0000201000 */
[----:B------:R-:W-:-:S04]  /*4470*/  FMUL R11, R11, UR7 ;  /* 0x000000070b0b7c20 */ /* 0x000fc80008400000 */
[----:B------:R0:W3:Y:S02]  /*4480*/  F2I.U32.TRUNC.NTZ R25, R11 ;  /* 0x0000000b00197305 */ /* 0x0000e4000020f000 */
[----:B--2-4-:R-:W-:Y:S05]  /*4490*/  @!P0 BRA `(.L_x_88) ;  /* 0x0000000000288947 */ /* 0x014fea0003800000 */
[----:B0-----:R-:W0:Y:S02]  /*44a0*/  LDC R11, c[0x0][0x734] ;  /* 0x0001cd00ff0b7b82 */ /* 0x001e240000000800 */
        /* <DEDUP_REMOVED lines=9> */
.L_x_88:
[-CC-:B-1----:R-:W-:Y:S01]  /*4540*/  SHF.R.U64 R21, R16, R20.reuse, R17.reuse ;  /* 0x0000001410157219 */ /* 0x182fe20000001211 */
[----:B------:R-:W1:Y:S01]  /*4550*/  LDC.64 R34, c[0x0][0x740] ;  /* 0x0001d000ff227b82 */ /* 0x000e620000000a00 */
[----:B0-----:R-:W-:Y:S01]  /*4560*/  SHF.R.U32.HI R11, RZ, R20, R17 ;  /* 0x00000014ff0b7219 */ /* 0x001fe20000011611 */
[----:B---3--:R-:W-:Y:S01]  /*4570*/  IMAD.MOV R25, RZ, RZ, -R25 ;  /* 0x000000ffff197224 */ /* 0x008fe200078e0a19 */
[----:B------:R-:W-:Y:S01]  /*4580*/  IADD3 R15, P0, RZ, -R21, RZ ;  /* 0x80000015ff0f7210 */ /* 0x000fe20007f1e0ff */
[----:B------:R-:W-:Y:S02]  /*4590*/  ULDC UR7, c[0x0][0x154] ;  /* 0x0000550000077ab9 */ /* 0x000fe40000000800 */
[----:B------:R-:W-:Y:S02]  /*45a0*/  IMAD R30, R27, R25, R24 ;  /* 0x000000191b1e7224 */ /* 0x000fe400078e0218 */
[----:B------:R-:W0:Y:S01]  /*45b0*/  LDC R16, c[0x0][0x718] ;  /* 0x0001c600ff107b82 */ /* 0x000e220000000800 */
[----:B------:R-:W-:-:S02]  /*45c0*/  IMAD.X R11, RZ, RZ, ~R11, P0 ;  /* 0x000000ffff0b7224 */ /* 0x000fc400000e0e0b */
[----:B------:R-:W-:-:S04]  /*45d0*/  IMAD.WIDE.U32 R12, R15, R22, R4 ;  /* 0x000000160f0c7225 */ /* 0x000fc800078e0004 */
[----:B------:R-:W-:Y:S01]  /*45e0*/  IMAD R14, R11, R22, RZ ;  /* 0x000000160b0e7224 */ /* 0x000fe200078e02ff */
[----:B------:R-:W2:Y:S03]  /*45f0*/  LDC R28, c[0x0][0x708] ;  /* 0x0001c200ff1c7b82 */ /* 0x000ea60000000800 */
[----:B------:R-:W-:Y:S02]  /*4600*/  IMAD R11, R15, R23, R14 ;  /* 0x000000170f0b7224 */ /* 0x000fe400078e020e */
[----:B------:R-:W-:Y:S02]  /*4610*/  IMAD.MOV.U32 R15, RZ, RZ, 0x1 ;  /* 0x00000001ff0f7424 */ /* 0x000fe400078e00ff */
[----:B------:R-:W-:Y:S01]  /*4620*/  IMAD.IADD R11, R13, 0x1, R11 ;  /* 0x000000010d0b7824 */ /* 0x000fe200078e020b */
[----:B------:R-:W3:Y:S01]  /*4630*/  LDC R32, c[0x0][0x758] ;  /* 0x0001d600ff207b82 */ /* 0x000ee20000000800 */
[----:B------:R-:W-:-:S02]  /*4640*/  I2FP.F32.U32 R13, R26 ;  /* 0x0000001a000d7245 */ /* 0x000fc40000201000 */
[----:B-1----:R-:W-:-:S03]  /*4650*/  ISETP.NE.U32.AND P0, PT, R34, RZ, PT ;  /* 0x000000ff2200720c */ /* 0x002fc60003f05070 */
[----:B------:R-:W-:Y:S01]  /*4660*/  FMUL R14, R13, UR7 ;  /* 0x000000070d0e7c20 */ /* 0x000fe20008400000 */
[----:B------:R-:W-:Y:S01]  /*4670*/  ISETP.NE.AND.EX P0, PT, R35, RZ, PT, P0 ;  /* 0x000000ff2300720c */ /* 0x000fe20003f05300 */
[----:B------:R-:W1:Y:S01]  /*4680*/  LDC R25, c[0x0][0x148] ;  /* 0x00005200ff197b82 */ /* 0x000e620000000800 */
[-CC-:B0-----:R-:W-:Y:S01]  /*4690*/  SHF.R.U64 R20, R12, R16.reuse, R11.reuse ;  /* 0x000000100c147219 */ /* 0x181fe2000000120b */
[----:B------:R0:W4:Y:S01]  /*46a0*/  F2I.U32.TRUNC.NTZ R22, R14 ;  /* 0x0000000e00167305 */ /* 0x000122000020f000 */
[----:B------:R-:W-:Y:S01]  /*46b0*/  SHF.R.U32.HI R11, RZ, R16, R11 ;  /* 0x00000010ff0b7219 */ /* 0x000fe2000001160b */
[----:B------:R-:W-:-:S04]  /*46c0*/  IMAD.MOV.U32 R13, RZ, RZ, -0x1 ;  /* 0xffffffffff0d7424 */ /* 0x000fc800078e00ff */
[----:B------:R-:W0:Y:S01]  /*46d0*/  LDC R24, c[0x0][0x700] ;  /* 0x0001c000ff187b82 */ /* 0x000e220000000800 */
[-CC-:B--2---:R-:W-:Y:S02]  /*46e0*/  SHF.R.U64 R18, R20, R28.reuse, R11.reuse ;  /* 0x0000001c14127219 */ /* 0x184fe4000000120b */
[----:B------:R-:W-:-:S05]  /*46f0*/  SHF.R.U32.HI R11, RZ, R28, R11 ;  /* 0x0000001cff0b7219 */ /* 0x000fca000001160b */
[----:B------:R-:W2:Y:S01]  /*4700*/  LDC R29, c[0x0][0x748] ;  /* 0x0001d200ff1d7b82 */ /* 0x000ea20000000800 */
[-C--:B---3--:R-:W-:Y:S02]  /*4710*/  SHF.L.U32 R12, R13, R32.reuse, RZ ;  /* 0x000000200d0c7219 */ /* 0x088fe400000006ff */
[-CC-:B------:R-:W-:Y:S02]  /*4720*/  SHF.R.U64 R23, R18, R32.reuse, R11.reuse ;  /* 0x0000002012177219 */ /* 0x180fe4000000120b */
[----:B------:R-:W-:Y:S02]  /*4730*/  SHF.R.U32.HI R13, RZ, R32, R11 ;  /* 0x00000020ff0d7219 */ /* 0x000fe4000001160b */
[----:B------:R-:W-:Y:S01]  /*4740*/  LOP3.LUT R27, RZ, R12, RZ, 0x33, !PT ;  /* 0x0000000cff1b7212 */ /* 0x000fe200078e33ff */
[----:B------:R-:W3:Y:S01]  /*4750*/  LDC R31, c[0x0][0x738] ;  /* 0x0001ce00ff1f7b82 */ /* 0x000ee20000000800 */
[----:B------:R-:W-:Y:S01]  /*4760*/  SHF.L.U32 R32, R15, R32, RZ ;  /* 0x000000200f207219 */ /* 0x000fe200000006ff */
[----:B------:R-:W-:-:S06]  /*4770*/  IMAD.MOV.U32 R12, RZ, RZ, R23 ;  /* 0x000000ffff0c7224 */ /* 0x000fcc00078e0017 */
[----:B------:R-:W0:Y:S01]  /*4780*/  LDC R33, c[0x0][0x710] ;  /* 0x0001c400ff217b82 */ /* 0x000e220000000800 */
[----:B----4-:R-:W-:Y:S05]  /*4790*/  @!P0 BRA `(.L_x_89) ;  /* 0x0000000000288947 */ /* 0x010fea0003800000 */
[----:B------:R-:W4:Y:S02]  /*47a0*/  LDC R12, c[0x0][0x74c] ;  /* 0x0001d300ff0c7b82 */ /* 0x000f240000000800 */
[----:B----4-:R-:W-:-:S05]  /*47b0*/  IADD3 R11, P0, R23, R12, RZ ;  /* 0x0000000c170b7210 */ /* 0x010fca0007f1e0ff */
[----:B------:R-:W-:-:S04]  /*47c0*/  IMAD.X R19, RZ, RZ, R13, P0 ;  /* 0x000000ffff137224 */ /* 0x000fc800000e060d */
[----:B------:R-:W-:-:S04]  /*47d0*/  IMAD.WIDE.U32 R12, R19, R34, RZ ;  /* 0x00000022130c7225 */ /* 0x000fc800078e00ff */
[----:B0-----:R-:W-:-:S04]  /*47e0*/  IMAD.WIDE.U32 R14, P0, R11, R35, R12 ;  /* 0x000000230b0e7225 */ /* 0x001fc8000780000c */
[----:B------:R-:W-:-:S04]  /*47f0*/  IMAD.WIDE.U32 R12, R11, R34, RZ ;  /* 0x000000220b0c7225 */ /* 0x000fc800078e00ff */
[----:B------:R-:W-:Y:S01]  /*4800*/  IMAD.X R17, RZ, RZ, RZ, P0 ;  /* 0x000000ffff117224 */ /* 0x000fe200000e06ff */
[----:B------:R-:W-:Y:S01]  /*4810*/  IADD3 RZ, P0, R13, R14, RZ ;  /* 0x0000000e0dff7210 */ /* 0x000fe20007f1e0ff */
[----:B------:R-:W-:-:S04]  /*4820*/  IMAD.MOV.U32 R16, RZ, RZ, R15 ;  /* 0x000000ffff107224 */ /* 0x000fc800078e000f */
[----:B------:R-:W-:-:S08]  /*4830*/  IMAD.WIDE.U32.X R12, R19, R35, R16, P0 ;  /* 0x00000023130c7225 */ /* 0x000fd000000e0410 */
.L_x_89:
[----:B--2---:R-:W-:Y:S01]  /*4840*/  SHF.R.U64 R11, R12, R29, R13 ;  /* 0x0000001d0c0b7219 */ /* 0x004fe2000000120d */
[----:B0-----:R-:W-:Y:S01]  /*4850*/  VIADD R13, R24, 0xffffffff ;  /* 0xffffffff180d7836 */ /* 0x001fe20000000000 */
[----:B------:R-:W-:Y:S01]  /*4860*/  LOP3.LUT R18, R18, R27, RZ, 0xc0, !PT ;  /* 0x0000001b12127212 */ /* 0x000fe200078ec0ff */
[----:B------:R-:W-:Y:S02]  /*4870*/  IMAD.MOV R22, RZ, RZ, -R22 ;  /* 0x000000ffff167224 */ /* 0x000fe400078e0a16 */
[----:B------:R-:W-:Y:S01]  /*4880*/  IMAD.MOV R12, RZ, RZ, -R11 ;  /* 0x000000ffff0c7224 */ /* 0x000fe200078e0a0b */
[----:B------:R-:W-:Y:S01]  /*4890*/  LOP3.LUT R13, R20, R13, RZ, 0xc0, !PT ;  /* 0x0000000d140d7212 */ /* 0x000fe200078ec0ff */
[----:B-1----:R-:W-:Y:S02]  /*48a0*/  @P3 IMAD R30, R25, R22, R26 ;  /* 0x00000016191e3224 */ /* 0x002fe400078e021a */
[----:B------:R-:W-:Y:S02]  /*48b0*/  IMAD R11, R32, R11, R18 ;  /* 0x0000000b200b7224 */ /* 0x000fe400078e0212 */
[----:B---3--:R-:W-:-:S02]  /*48c0*/  IMAD R12, R12, R31, R23 ;  /* 0x0000001f0c0c7224 */ /* 0x008fc400078e0217 */
[----:B------:R-:W-:Y:S02]  /*48d0*/  IMAD R11, R11, R33, R30 ;  /* 0x000000210b0b7224 */ /* 0x000fe400078e021e */
[----:B------:R-:W-:Y:S02]  /*48e0*/  IMAD R14, R12, R24, R13 ;  /* 0x000000180c0e7224 */ /* 0x000fe400078e020d */
[----:B------:R-:W-:-:S03]  /*48f0*/  IMAD.MOV.U32 R15, RZ, RZ, 0x1 ;  /* 0x00000001ff0f7424 */ /* 0x000fc600078e00ff */
[----:B------:R-:W-:Y:S02]  /*4900*/  SEL R20, R14, R11, !P3 ;  /* 0x0000000b0e147207 */ /* 0x000fe40005800000 */
[----:B------:R-:W-:Y:S01]  /*4910*/  SEL R11, R11, R14, !P3 ;  /* 0x0000000e0b0b7207 */ /* 0x000fe20005800000 */
[----:B------:R-:W-:Y:S01]  /*4920*/  IMAD.MOV.U32 R14, RZ, RZ, R21 ;  /* 0x000000ffff0e7224 */ /* 0x000fe200078e0015 */
[----:B------:R-:W-:-:S07]  /*4930*/  PRMT R12, R15, 0x7610, R12 ;  /* 0x000076100f0c7816 */ /* 0x000fce000000000c */
.L_x_87:
[----:B------:R-:W-:Y:S01]  /*4940*/  LOP3.LUT P0, RZ, R12, 0xff, RZ, 0xc0, !PT ;  /* 0x000000ff0cff7812 */ /* 0x000fe2000780c0ff */
[----:B------:R-:W-:-:S12]  /*4950*/  IMAD.MOV.U32 R16, RZ, RZ, R11 ;  /* 0x000000ffff107224 */ /* 0x000fd800078e000b */
[----:B------:R-:W-:Y:S05]  /*4960*/  @P0 BRA `(.L_x_90) ;  /* 0xffffffc8006c0947 */ /* 0x000fea000383ffff */
[----:B------:R-:W-:Y:S05]  /*4970*/  EXIT ;  /* 0x000000000000794d */ /* 0x000fea0003800000 */
.L_x_8:
[----:B0-----:R-:W-:Y:S01]  /*4980*/  ULDC.64 UR4, c[0x0][0x750] ;  /* 0x0001d40000047ab9 */ /* 0x001fe20000000a00 */
        /* <DEDUP_REMOVED lines=25> */
.L_x_92:
[----:B------:R-:W0:Y:S01]  /*4b20*/  LDC.64 R28, c[0x0][0x740] ;  /* 0x0001d000ff1c7b82 */ /* 0x000e220000000a00 */
[-CC-:B------:R-:W-:Y:S01]  /*4b30*/  SHF.R.U64 R18, R16, R8.reuse, R17.reuse ;  /* 0x0000000810127219 */ /* 0x180fe20000001211 */
[----:B------:R-:W-:Y:S01]  /*4b40*/  IMAD.MOV.U32 R27, RZ, RZ, 0x1 ;  /* 0x00000001ff1b7424 */ /* 0x000fe200078e00ff */
[----:B------:R-:W-:Y:S02]  /*4b50*/  SHF.R.U32.HI R3, RZ, R8, R17 ;  /* 0x00000008ff037219 */ /* 0x000fe40000011611 */
[----:B------:R-:W-:-:S03]  /*4b60*/  IADD3 R15, P0, RZ, -R18, RZ ;  /* 0x80000012ff0f7210 */ /* 0x000fc60007f1e0ff */
[----:B------:R-:W1:Y:S02]  /*4b70*/  LDC R14, c[0x0][0x718] ;  /* 0x0001c600ff0e7b82 */ /* 0x000e640000000800 */
[----:B------:R-:W-:Y:S02]  /*4b80*/  IMAD.X R3, RZ, RZ, ~R3, P0 ;  /* 0x000000ffff037224 */ /* 0x000fe400000e0e03 */
[----:B------:R-:W-:-:S04]  /*4b90*/  IMAD.WIDE.U32 R6, R15, R24, R4 ;  /* 0x000000180f067225 */ /* 0x000fc800078e0004 */
[----:B------:R-:W2:Y:S01]  /*4ba0*/  LDC R16, c[0x0][0x708] ;  /* 0x0001c200ff107b82 */ /* 0x000ea20000000800 */
[----:B------:R-:W-:-:S04]  /*4bb0*/  IMAD R8, R3, R24, RZ ;  /* 0x0000001803087224 */ /* 0x000fc800078e02ff */
[----:B------:R-:W-:-:S03]  /*4bc0*/  IMAD R3, R15, R25, R8 ;  /* 0x000000190f037224 */ /* 0x000fc600078e0208 */
[----:B------:R-:W3:Y:S01]  /*4bd0*/  LDC R26, c[0x0][0x758] ;  /* 0x0001d600ff1a7b82 */ /* 0x000ee20000000800 */
[----:B------:R-:W-:Y:S01]  /*4be0*/  IMAD.IADD R3, R7, 0x1, R3 ;  /* 0x0000000107037824 */ /* 0x000fe200078e0203 */
[----:B0-----:R-:W-:Y:S01]  /*4bf0*/  ISETP.NE.U32.AND P0, PT, R28, RZ, PT ;  /* 0x000000ff1c00720c */ /* 0x001fe20003f05070 */
[----:B------:R-:W-:-:S03]  /*4c00*/  IMAD.MOV.U32 R7, RZ, RZ, -0x1 ;  /* 0xffffffffff077424 */ /* 0x000fc600078e00ff */
        /* <DEDUP_REMOVED lines=8> */
[-C--:B---3--:R-:W-:Y:S02]  /*4c90*/  SHF.L.U32 R6, R7, R26.reuse, RZ ;  /* 0x0000001a07067219 */ /* 0x088fe400000006ff */
[--C-:B------:R-:W-:Y:S02]  /*4ca0*/  SHF.R.U64 R24, R20, R26, R3.reuse ;  /* 0x0000001a14187219 */ /* 0x100fe40000001203 */
[----:B------:R-:W-:Y:S02]  /*4cb0*/  LOP3.LUT R31, RZ, R6, RZ, 0x33, !PT ;  /* 0x00000006ff1f7212 */ /* 0x000fe400078e33ff */
[----:B------:R-:W-:Y:S01]  /*4cc0*/  SHF.R.U32.HI R7, RZ, R26, R3 ;  /* 0x0000001aff077219 */ /* 0x000fe20000011603 */
[----:B------:R-:W3:Y:S01]  /*4cd0*/  LDC R30, c[0x0][0x710] ;  /* 0x0001c400ff1e7b82 */ /* 0x000ee20000000800 */
[----:B------:R-:W-:Y:S01]  /*4ce0*/  IMAD.MOV.U32 R6, RZ, RZ, R24 ;  /* 0x000000ffff067224 */ /* 0x000fe200078e0018 */
[----:B------:R-:W-:Y:S06]  /*4cf0*/  @!P0 BRA `(.L_x_93) ;  /* 0x0000000000288947 */ /* 0x000fec0003800000 */
        /* <DEDUP_REMOVED lines=10> */
.L_x_93:
[----:B-1----:R-:W-:Y:S01]  /*4da0*/  SHF.R.U64 R6, R6, R23, R7 ;  /* 0x0000001706067219 */ /* 0x002fe20000001207 */
[----:B0-----:R-:W-:Y:S01]  /*4db0*/  VIADD R15, R21, 0xffffffff ;  /* 0xffffffff150f7836 */ /* 0x001fe20000000000 */
[----:B------:R-:W-:Y:S01]  /*4dc0*/  SHF.L.U32 R7, R27, R26, RZ ;  /* 0x0000001a1b077219 */ /* 0x000fe200000006ff */
[----:B------:R-:W-:Y:S01]  /*4dd0*/  @P3 IMAD R12, R13, R22, R10 ;  /* 0x000000160d0c3224 */ /* 0x000fe200078e020a */
[----:B------:R-:W-:Y:S01]  /*4de0*/  LOP3.LUT R3, R20, R31, RZ, 0xc0, !PT ;  /* 0x0000001f14037212 */ /* 0x000fe200078ec0ff */
[----:B------:R-:W-:Y:S01]  /*4df0*/  IMAD.MOV R11, RZ, RZ, -R6 ;  /* 0x000000ffff0b7224 */ /* 0x000fe200078e0a06 */
[----:B------:R-:W-:Y:S01]  /*4e00*/  LOP3.LUT R8, R8, R15, RZ, 0xc0, !PT ;  /* 0x0000000f08087212 */ /* 0x000fe200078ec0ff */
[----:B------:R-:W-:Y:S02]  /*4e10*/  IMAD.MOV.U32 R16, RZ, RZ, R18 ;  /* 0x000000ffff107224 */ /* 0x000fe400078e0012 */
[----:B------:R-:W-:Y:S02]  /*4e20*/  IMAD R7, R7, R6, R3 ;  /* 0x0000000607077224 */ /* 0x000fe400078e0203 */
[----:B--2---:R-:W-:-:S02]  /*4e30*/  IMAD R3, R11, R25, R24 ;  /* 0x000000190b037224 */ /* 0x004fc400078e0218 */
[----:B------:R-:W-:Y:S02]  /*4e40*/  IMAD.MOV.U32 R6, RZ, RZ, 0x1 ;  /* 0x00000001ff067424 */ /* 0x000fe400078e00ff */
[----:B---3--:R-:W-:Y:S02]  /*4e50*/  IMAD R7, R7, R30, R12 ;  /* 0x0000001e07077224 */ /* 0x008fe400078e020c */
[----:B------:R-:W-:Y:S01]  /*4e60*/  IMAD R8, R3, R21, R8 ;  /* 0x0000001503087224 */ /* 0x000fe200078e0208 */
[----:B------:R-:W-:-:S04]  /*4e70*/  PRMT R3, R6, 0x7610, R3 ;  /* 0x0000761006037816 */ /* 0x000fc80000000003 */
[----:B------:R-:W-:Y:S02]  /*4e80*/  SEL R6, R8, R7, !P3 ;  /* 0x0000000708067207 */ /* 0x000fe40005800000 */
[----:B------:R-:W-:-:S07]  /*4e90*/  SEL R7, R7, R8, !P3 ;  /* 0x0000000807077207 */ /* 0x000fce0005800000 */
.L_x_91:
[----:B------:R-:W-:-:S08]  /*4ea0*/  NOP ;  /* 0x0000000000007918 */ /* 0x000fd00000000000 */
[----:B------:R-:W0:-:S00]  /*4eb0*/  USETMAXREG.DEALLOC.CTAPOOL 0x28 ;  /* 0x00000028000079c8 */ /* 0x000e0000080e0500 */
[----:B0-----:R-:W-:-:S13]  /*4ec0*/  ISETP.NE.AND P0, PT, R9, RZ, PT ;  /* 0x000000ff0900720c */ /* 0x001fda0003f05270 */
[----:B------:R-:W-:Y:S05]  /*4ed0*/  @P0 EXIT ;  /* 0x000000000000094d */ /* 0x000fea0003800000 */
[----:B------:R-:W-:Y:S01]  /*4ee0*/  LOP3.LUT P0, RZ, R3, 0xff, RZ, 0xc0, !PT ;  /* 0x000000ff03ff7812 */ /* 0x000fe2000780c0ff */
[----:B------:R-:W-:Y:S02]  /*4ef0*/  IMAD.MOV.U32 R3, RZ, RZ, 0x1 ;  /* 0x00000001ff037424 */ /* 0x000fe400078e00ff */
[----:B------:R-:W-:-:S10]  /*4f00*/  IMAD.MOV.U32 R17, RZ, RZ, RZ ;  /* 0x000000ffff117224 */ /* 0x000fd400078e00ff */
[----:B------:R-:W-:Y:S05]  /*4f10*/  @!P0 BRA `(.L_x_94) ;  /* 0x0000000c00788947 */ /* 0x000fea0003800000 */
[----:B------:R-:W0:Y:S01]  /*4f20*/  LDC R3, c[0x0][0x28c] ;  /* 0x0000a300ff037b82 */ /* 0x000e220000000800 */
[----:B------:R-:W1:Y:S01]  /*4f30*/  S2R R11, SR_CgaCtaId ;  /* 0x00000000000b7919 */ /* 0x000e620000008800 */
[----:B------:R-:W-:Y:S01]  /*4f40*/  ULDC UR5, c[0x0][0x758] ;  /* 0x0001d60000057ab9 */ /* 0x000fe20000000800 */
[----:B------:R-:W-:Y:S01]  /*4f50*/  UMOV UR7, 0xffffffff ;  /* 0xffffffff00077882 */ /* 0x000fe20000000000 */
[----:B------:R-:W-:Y:S01]  /*4f60*/  ULDC UR6, c[0x0][0xc] ;  /* 0x0000030000067ab9 */ /* 0x000fe20000000800 */
[----:B------:R-:W-:Y:S01]  /*4f70*/  USHF.L.U32 UR9, UR7, UR5, URZ ;  /* 0x0000000507097299 */ /* 0x000fe2000800063f */
[----:B------:R-:W-:Y:S01]  /*4f80*/  BSSY B0, `(.L_x_94) ;  /* 0x00000d7000007945 */ /* 0x000fe20003800000 */
[----:B------:R-:W-:Y:S01]  /*4f90*/  UMOV UR8, 0x1 ;  /* 0x0000000100087882 */ /* 0x000fe20000000000 */
[----:B------:R-:W-:Y:S01]  /*4fa0*/  ULDC UR7, c[0x0][0x10] ;  /* 0x0000040000077ab9 */ /* 0x000fe20000000800 */
[----:B------:R-:W-:Y:S01]  /*4fb0*/  USHF.L.U32 UR5, UR8, UR5, URZ ;  /* 0x0000000508057299 */ /* 0x000fe2000800063f */
[----:B------:R-:W-:Y:S01]  /*4fc0*/  IMAD.MOV.U32 R14, RZ, RZ, 0x1 ;  /* 0x00000001ff0e7424 */ /* 0x000fe200078e00ff */
[----:B------:R-:W-:Y:S01]  /*4fd0*/  UIMAD.WIDE.U32 UR6, UR6, UR7, URZ ;  /* 0x00000007060672a5 */ /* 0x000fe2000f8e003f */
[----:B------:R-:W-:Y:S01]  /*4fe0*/  LOP3.LUT R15, R2, 0x2, RZ, 0xfc, !PT ;  /* 0x00000002020f7812 */ /* 0x000fe200078efcff */
[----:B------:R-:W-:Y:S01]  /*4ff0*/  ULDC UR8, c[0x0][0x14] ;  /* 0x0000050000087ab9 */ /* 0x000fe20000000800 */
[----:B------:R-:W-:Y:S01]  /*5000*/  IMAD.MOV.U32 R17, RZ, RZ, RZ ;  /* 0x000000ffff117224 */ /* 0x000fe200078e00ff */
[----:B------:R-:W-:-:S02]  /*5010*/  UIMAD.WIDE.U32 UR32, UR6, UR8, URZ ;  /* 0x00000008062072a5 */ /* 0x000fc4000f8e003f */
[----:B------:R-:W-:Y:S01]  /*5020*/  UIMAD UR7, UR7, UR8, URZ ;  /* 0x00000008070772a4 */ /* 0x000fe2000f8e023f */
[----:B------:R-:W-:Y:S01]  /*5030*/  ULDC UR4, c[0x0][0x700] ;  /* 0x0001c00000047ab9 */ /* 0x000fe20000000800 */
[----:B------:R-:W-:Y:S02]  /*5040*/  ULOP3.LUT UR6, URZ, UR9, URZ, 0x33, !UPT ;  /* 0x000000093f067292 */ /* 0x000fe4000f8e333f */
[----:B------:R-:W-:Y:S01]  /*5050*/  UIADD3 UR4, UR4, -0x1, URZ ;  /* 0xffffffff04047890 */ /* 0x000fe2000fffe03f */
[----:B0-----:R-:W-:Y:S01]  /*5060*/  VIADD R3, R3, 0x7f ;  /* 0x0000007f03037836 */ /* 0x001fe20000000000 */
[----:B------:R-:W-:Y:S01]  /*5070*/  UIADD3 UR7, UR33, UR7, URZ ;  /* 0x0000000721077290 */ /* 0x000fe2000fffe03f */
[----:B------:R-:W-:-:S03]  /*5080*/  ULDC.64 UR34, c[0x0][0x198] ;  /* 0x0000660000227ab9 */ /* 0x000fc60000000a00 */
[----:B------:R-:W-:-:S04]  /*5090*/  SHF.R.S32.HI R8, RZ, 0x1f, R3 ;  /* 0x0000001fff087819 */ /* 0x000fc80000011403 */
[----:B------:R-:W-:Y:S01]  /*50a0*/  LEA.HI R10, R8, R3, RZ, 0x7 ;  /* 0x00000003080a7211 */ /* 0x000fe200078f38ff */
[C---:B-1----:R-:W-:Y:S02]  /*50b0*/  IMAD.SHL.U32 R8, R11.reuse, 0x1000, RZ ;  /* 0x000010000b087824 */ /* 0x042fe400078e00ff */
[----:B------:R-:W-:Y:S01]  /*50c0*/  IMAD.SHL.U32 R11, R11, 0x20, RZ ;  /* 0x000000200b0b7824 */ /* 0x000fe200078e00ff */
[----:B------:R-:W-:Y:S01]  /*50d0*/  SHF.R.S32.HI R10, RZ, 0x7, R10 ;  /* 0x00000007ff0a7819 */ /* 0x000fe2000001140a */
[----:B------:R-:W-:Y:S01]  /*50e0*/  IMAD.MOV.U32 R3, RZ, RZ, 0x1 ;  /* 0x00000001ff037424 */ /* 0x000fe200078e00ff */
[----:B------:R-:W-:Y:S02]  /*50f0*/  LOP3.LUT R8, R8, 0x1000, RZ, 0xc0, !PT ;  /* 0x0000100008087812 */ /* 0x000fe400078ec0ff */
[----:B------:R-:W-:Y:S01]  /*5100*/  LOP3.LUT R11, R11, 0x20, RZ, 0xc0, !PT ;  /* 0x000000200b0b7812 */ /* 0x000fe200078ec0ff */
[----:B------:R-:W-:Y:S01]  /*5110*/  VIADD R13, R10, 0x1 ;  /* 0x000000010a0d7836 */ /* 0x000fe20000000000 */
[----:B------:R-:W-:-:S07]  /*5120*/  LOP3.LUT R12, R8, 0x18180, RZ, 0xfc, !PT ;  /* 0x00018180080c7812 */ /* 0x000fce00078efcff */
.L_x_105:
[----:B------:R-:W-:-:S03]  /*5130*/  UMOV UR8, 0xffffffff ;  /* 0xffffffff00087882 */ /* 0x000fc60000000000 */
[----:B------:R-:W-:Y:S05]  /*5140*/  BRA.DIV UR8, `(.L_x_95) ;  /* 0x0000001208e47947 */ /* 0x000fea000b800000 */
[----:B------:R-:W-:-:S13]  /*5150*/  ELECT P0, URZ, PT ;  /* 0x00000000003f782f */ /* 0x000fda0003800000 */
.L_x_124:
[----:B------:R-:W0:Y:S01]  /*5160*/  LDC R8, c[0x0][0x28c] ;  /* 0x0000a300ff087b82 */ /* 0x000e220000000800 */
[----:B------:R-:W-:Y:S01]  /*5170*/  BSSY B1, `(.L_x_96) ;  /* 0x0000046000017945 */ /* 0x000fe20003800000 */
[----:B0-----:R-:W-:-:S13]  /*5180*/  ISETP.LT.OR P0, PT, R8, 0x1, !P0 ;  /* 0x000000010800780c */ /* 0x001fda0004701670 */
[----:B------:R-:W-:Y:S05]  /*5190*/  @P0 BRA `(.L_x_97) ;  /* 0x00000004000c0947 */ /* 0x000fea0003800000 */
[----:B------:R-:W-:Y:S01]  /*51a0*/  IMAD R19, R6, 0x40, R11 ;  /* 0x0000004006137824 */ /* 0x000fe200078e020b */
[----:B------:R-:W-:Y:S01]  /*51b0*/  CS2R R24, SRZ ;  /* 0x0000000000187805 */ /* 0x000fe2000001ff00 */
[C---:B------:R-:W-:Y:S02]  /*51c0*/  IMAD.SHL.U32 R26, R7.reuse, 0x100, RZ ;  /* 0x00000100071a7824 */ /* 0x040fe400078e00ff */
[----:B------:R-:W-:Y:S02]  /*51d0*/  IMAD.SHL.U32 R20, R7, 0x80, RZ ;  /* 0x0000008007147824 */ /* 0x000fe400078e00ff */
[----:B------:R-:W-:Y:S02]  /*51e0*/  IMAD.MOV.U32 R23, RZ, RZ, RZ ;  /* 0x000000ffff177224 */ /* 0x000fe400078e00ff */
[----:B------:R-:W-:Y:S02]  /*51f0*/  IMAD.MOV.U32 R6, RZ, RZ, R13 ;  /* 0x000000ffff067224 */ /* 0x000fe400078e000d */
[----:B------:R-:W-:-:S02]  /*5200*/  IMAD.MOV.U32 R7, RZ, RZ, R3 ;  /* 0x000000ffff077224 */ /* 0x000fc400078e0003 */
[----:B------:R-:W-:-:S07]  /*5210*/  IMAD.MOV.U32 R9, RZ, RZ, R17 ;  /* 0x000000ffff097224 */ /* 0x000fce00078e0011 */
.L_x_100:
[----:B------:R-:W0:Y:S01]  /*5220*/  S2R R21, SR_CgaCtaId ;  /* 0x0000000000157919 */ /* 0x000e220000008800 */
[----:B------:R-:W-:Y:S02]  /*5230*/  MOV R8, 0x400 ;  /* 0x0000040000087802 */ /* 0x000fe40000000f00 */
[----:B------:R-:W-:-:S13]  /*5240*/  LOP3.LUT P1, RZ, R0, 0x7f, RZ, 0xc0, !PT ;  /* 0x0000007f00ff7812 */ /* 0x000fda000782c0ff */
[----:B------:R-:W1:Y:S01]  /*5250*/  @!P1 LDC R18, c[0x0][0x640] ;  /* 0x00019000ff129b82 */ /* 0x000e620000000800 */
[----:B0-----:R-:W-:Y:S02]  /*5260*/  LEA R22, R21, R8, 0x18 ;  /* 0x0000000815167211 */ /* 0x001fe400078ec0ff */
[----:B------:R-:W-:-:S03]  /*5270*/  SHF.L.U32 R8, R7, 0x1f, RZ ;  /* 0x0000001f07087819 */ /* 0x000fc600000006ff */
[----:B------:R-:W-:-:S04]  /*5280*/  IMAD R21, R9, 0x8, R22 ;  /* 0x0000000809157824 */ /* 0x000fc800078e0216 */
[----:B------:R-:W0:Y:S02]  /*5290*/  SYNCS.PHASECHK.TRANS64.TRYWAIT P0, [R21+URZ+0x60], R8 ;  /* 0x00006008150075a7 */ /* 0x000e24000800017f */
[----:B01----:R-:W-:Y:S05]  /*52a0*/  @!P0 BRA `(.L_x_98) ;  /* 0x0000001000ac8947 */ /* 0x003fea0003800000 */
.L_x_125:
[----:B0-----:R-:W-:Y:S01]  /*52b0*/  PRMT R8, R15, 0x9910, RZ ;  /* 0x000099100f087816 */ /* 0x001fe200000000ff */
[----:B------:R0:W-:Y:S03]  /*52c0*/  @!P1 SYNCS.ARRIVE.TRANS64 RZ, [R21+URZ], R18 ;  /* 0x0000001215ff99a7 */ /* 0x0001e6000800003f */
[----:B------:R-:W-:-:S13]  /*52d0*/  ISETP.NE.AND P0, PT, R8, 0x2, PT ;  /* 0x000000020800780c */ /* 0x000fda0003f05270 */
[----:B0-----:R-:W-:Y:S05]  /*52e0*/  @P0 BRA `(.L_x_99) ;  /* 0x0000000000040947 */ /* 0x001fea0003800000 */
[----:B------:R-:W-:Y:S01]  /*52f0*/  BPT.TRAP 0x1 ;  /* 0x000000040000795c */ /* 0x000fe20000300000 */
.L_x_99:
[C-C-:B------:R-:W-:Y:S01]  /*5300*/  IMAD R8, R9.reuse, 0x2000, R22.reuse ;  /* 0x0000200009087824 */ /* 0x140fe200078e0216 */
[----:B------:R-:W-:Y:S01]  /*5310*/  R2UR UR13, R22 ;  /* 0x00000000160d72ca */ /* 0x000fe200000e0000 */
[----:B------:R-:W-:Y:S01]  /*5320*/  IMAD R22, R9, 0x800, R22 ;  /* 0x0000080009167824 */ /* 0x000fe200078e0216 */
[----:B------:R-:W-:Y:S01]  /*5330*/  R2UR UR17, R21 ;  /* 0x00000000151172ca */ /* 0x000fe200000e0000 */
[----:B------:R-:W-:Y:S01]  /*5340*/  VIADD R6, R6, 0xffffffff ;  /* 0xffffffff06067836 */ /* 0x000fe20000000000 */
[----:B------:R-:W-:Y:S01]  /*5350*/  R2UR UR16, R8 ;  /* 0x00000000081072ca */ /* 0x000fe200000e0000 */
[----:B------:R-:W-:Y:S01]  /*5360*/  IMAD R8, R9, 0x2000, R12 ;  /* 0x0000200009087824 */ /* 0x000fe200078e020c */
[----:B------:R-:W-:Y:S01]  /*5370*/  R2UR UR8, R22 ;  /* 0x00000000160872ca */ /* 0x000fe200000e0000 */
[----:B------:R-:W-:Y:S01]  /*5380*/  UIADD3 UR14, UP0, UR34, 0xf0, URZ ;  /* 0x000000f0220e7890 */ /* 0x000fe2000ff1e03f */
[----:B------:R-:W-:Y:S01]  /*5390*/  R2UR UR20, R16 ;  /* 0x00000000101472ca */ /* 0x000fe200000e0000 */
[----:B------:R-:W-:Y:S01]  /*53a0*/  UIADD3 UR22, UP1, UR34, 0x1f0, URZ ;  /* 0x000001f022167890 */ /* 0x000fe2000ff3e03f */
[----:B------:R-:W-:Y:S01]  /*53b0*/  R2UR UR24, R8 ;  /* 0x00000000081872ca */ /* 0x000fe200000e0000 */
[----:B------:R-:W-:Y:S01]  /*53c0*/  UIADD3 UR36, UP2, UR34, 0x2f0, URZ ;  /* 0x000002f022247890 */ /* 0x000fe2000ff5e03f */
[----:B------:R-:W-:Y:S01]  /*53d0*/  R2UR UR18, R24 ;  /* 0x00000000181272ca */ /* 0x000fe200000e0000 */
[----:B------:R-:W-:Y:S01]  /*53e0*/  UIADD3.X UR15, URZ, UR35, URZ, UP0, !UPT ;  /* 0x000000233f0f7290 */ /* 0x000fe200087fe43f */
[----:B------:R-:W-:Y:S01]  /*53f0*/  R2UR UR19, R20 ;  /* 0x00000000141372ca */ /* 0x000fe200000e0000 */
[----:B------:R-:W-:Y:S01]  /*5400*/  UIADD3.X UR23, URZ, UR35, URZ, UP1, !UPT ;  /* 0x000000233f177290 */ /* 0x000fe20008ffe43f */
[----:B------:R-:W-:Y:S01]  /*5410*/  R2UR UR10, R26 ;  /* 0x000000001a0a72ca */ /* 0x000fe200000e0000 */
[----:B------:R-:W-:Y:S01]  /*5420*/  UIADD3 UR16, UR16, 0x180, URZ ;  /* 0x0000018010107890 */ /* 0x000fe2000fffe03f */
[----:B------:R-:W-:Y:S01]  /*5430*/  R2UR UR11, R25 ;  /* 0x00000000190b72ca */ /* 0x000fe200000e0000 */
[----:B------:R-:W-:Y:S01]  /*5440*/  UIADD3 UR8, UR8, 0x30180, URZ ;  /* 0x0003018008087890 */ /* 0x000fe2000fffe03f */
[----:B------:R-:W-:Y:S01]  /*5450*/  R2UR UR26, R23 ;  /* 0x00000000171a72ca */ /* 0x000fe200000e0000 */
[----:B------:R-:W-:Y:S01]  /*5460*/  VIADD R9, R9, 0x1 ;  /* 0x0000000109097836 */ /* 0x000fe20000000000 */
[----:B------:R-:W-:Y:S01]  /*5470*/  R2UR UR27, R19 ;  /* 0x00000000131b72ca */ /* 0x000fe200000e0000 */
[----:B------:R-:W-:Y:S01]  /*5480*/  UIADD3.X UR37, URZ, UR35, URZ, UP2, !UPT ;  /* 0x000000233f257290 */ /* 0x000fe200097fe43f */
[----:B------:R-:W-:Y:S01]  /*5490*/  ISETP.GT.AND P1, PT, R6, 0x1, PT ;  /* 0x000000010600780c */ /* 0x000fe20003f24270 */
[----:B------:R-:W-:Y:S01]  /*54a0*/  UIADD3 UR24, UR13, UR24, URZ ;  /* 0x000000180d187290 */ /* 0x000fe2000fffe03f */
[----:B------:R-:W-:Y:S01]  /*54b0*/  ISETP.NE.AND P0, PT, R9, 0xc, PT ;  /* 0x0000000c0900780c */ /* 0x000fe20003f05270 */
[----:B------:R-:W-:Y:S01]  /*54c0*/  UMOV UR30, 0x0 ;  /* 0x00000000001e7882 */ /* 0x000fe20000000000 */
[----:B------:R-:W-:Y:S01]  /*54d0*/  UMOV UR31, 0x10000000 ;  /* 0x10000000001f7882 */ /* 0x000fe20000000000 */
[----:B------:R-:W-:Y:S01]  /*54e0*/  UMOV UR9, UR17 ;  /* 0x0000001100097c82 */ /* 0x000fe20008000000 */
[----:B------:R-:W-:Y:S01]  /*54f0*/  UMOV UR12, UR20 ;  /* 0x00000014000c7c82 */ /* 0x000fe20008000000 */
[----:B------:R0:W-:Y:S01]  /*5500*/  UTMALDG.3D [UR16], [UR14], desc[UR30] ;  /* 0x00001e100e0075b4 */ /* 0x0001e20008011000 */
[----:B------:R-:W-:Y:S01]  /*5510*/  UMOV UR13, 0x30000 ;  /* 0x00030000000d7882 */ /* 0x000fe20000000000 */
[----:B------:R-:W-:Y:S01]  /*5520*/  UMOV UR25, UR17 ;  /* 0x0000001100197c82 */ /* 0x000fe20008000000 */
[----:B------:R-:W-:Y:S01]  /*5530*/  UMOV UR28, UR20 ;  /* 0x00000014001c7c82 */ /* 0x000fe20008000000 */
[----:B------:R-:W-:Y:S01]  /*5540*/  SEL R8, RZ, 0x1, P0 ;  /* 0x00000001ff087807 */ /* 0x000fe20000000000 */
[----:B------:R-:W-:Y:S01]  /*5550*/  VIADD R25, R25, 0x1 ;  /* 0x0000000119197836 */ /* 0x000fe20000000000 */
[----:B------:R-:W-:Y:S01]  /*5560*/  SEL R9, R9, RZ, P0 ;  /* 0x000000ff09097207 */ /* 0x000fe20000000000 */
[----:B------:R-:W-:Y:S01]  /*5570*/  VIADD R24, R24, 0x40 ;  /* 0x0000004018187836 */ /* 0x000fe20000000000 */
[----:B------:R0:W-:Y:S01]  /*5580*/  UTMALDG.3D [UR8], [UR22], desc[UR30] ;  /* 0x00001e08160075b4 */ /* 0x0001e20008011000 */
[----:B------:R-:W-:Y:S01]  /*5590*/  LOP3.LUT R7, R7, R8, RZ, 0x3c, !PT ;  /* 0x0000000807077212 */ /* 0x000fe200078e3cff */
[----:B------:R-:W-:Y:S01]  /*55a0*/  VIADD R23, R23, 0x80 ;  /* 0x0000008017177836 */ /* 0x000fe20000000000 */
[----:B------:R0:W-:Y:S02]  /*55b0*/  UTMALDG.3D.MULTICAST [UR24], [UR36], UR13, desc[UR30] ;  /* 0x00001e18240073b4 */ /* 0x0001e4000801180d */
[----:B0-----:R-:W-:Y:S05]  /*55c0*/  @P1 BRA `(.L_x_100) ;  /* 0xfffffffc00141947 */ /* 0x001fea000383ffff */
.L_x_97:
[----:B------:R-:W-:Y:S05]  /*55d0*/  BSYNC B1 ;  /* 0x0000000000017941 */ /* 0x000fea0003800000 */
.L_x_96:
[----:B------:R-:W-:Y:S01]  /*55e0*/  LOP3.LUT P1, RZ, R14, 0xff, RZ, 0xc0, !PT ;  /* 0x000000ff0eff7812 */ /* 0x000fe2000782c0ff */
[C---:B------:R-:W-:Y:S01]  /*55f0*/  IMAD.IADD R17, R10.reuse, 0x1, R17 ;  /* 0x000000010a117824 */ /* 0x040fe200078e0211 */
[----:B------:R-:W-:Y:S01]  /*5600*/  ULDC.64 UR8, c[0x0][0x750] ;  /* 0x0001d40000087ab9 */ /* 0x000fe20000000a00 */
[C---:B------:R-:W-:Y:S01]  /*5610*/  ISETP.GE.U32.AND P2, PT, R10.reuse, 0xc, PT ;  /* 0x0000000c0a00780c */ /* 0x040fe20003f46070 */
[----:B------:R-:W-:Y:S01]  /*5620*/  BSSY B1, `(.L_x_101) ;  /* 0x000006a000017945 */ /* 0x000fe20003800000 */
[----:B------:R-:W-:Y:S01]  /*5630*/  IMAD.MOV.U32 R16, RZ, RZ, -0x1 ;  /* 0xffffffffff107424 */ /* 0x000fe200078e00ff */
[----:B------:R-:W-:Y:S02]  /*5640*/  ISETP.GT.U32.AND P0, PT, R17, 0xb, PT ;  /* 0x0000000b1100780c */ /* 0x000fe40003f04070 */
[----:B------:R-:W-:Y:S02]  /*5650*/  PRMT R14, RZ, 0x7610, R14 ;  /* 0x00007610ff0e7816 */ /* 0x000fe4000000000e */
[----:B------:R-:W-:-:S03]  /*5660*/  ISETP.LT.U32.AND P0, PT, R10, 0xc, P0 ;  /* 0x0000000c0a00780c */ /* 0x000fc60000701070 */
[----:B------:R-:W0:Y:S01]  /*5670*/  @P1 S2R R7, SR_CgaCtaId ;  /* 0x0000000000071919 */ /* 0x000e220000008800 */
[----:B------:R-:W-:-:S04]  /*5680*/  @P1 MOV R6, 0x400 ;  /* 0x0000040000061802 */ /* 0x000fc80000000f00 */
[----:B0-----:R-:W-:Y:S01]  /*5690*/  @P1 LEA R8, R7, R6, 0x18 ;  /* 0x0000000607081211 */ /* 0x001fe200078ec0ff */
[----:B------:R-:W-:Y:S01]  /*56a0*/  IMAD.WIDE.U32 R6, R17, -0x55555555, RZ ;  /* 0xaaaaaaab11067825 */ /* 0x000fe200078e00ff */
[----:B------:R-:W-:Y:S02]  /*56b0*/  SEL R6, RZ, 0x1, !P0 ;  /* 0x00000001ff067807 */ /* 0x000fe40004000000 */
[----:B------:R0:W-:Y:S01]  /*56c0*/  @P1 SYNCS.ARRIVE.TRANS64.A1T0 RZ, [R8+URZ+0xd8], RZ ;  /* 0x0000d8ff08ff19a7 */ /* 0x0001e2000810003f */
[----:B------:R-:W-:Y:S02]  /*56d0*/  IADD3 R4, P1, R4, UR32, RZ ;  /* 0x0000002004047c10 */ /* 0x000fe4000ff3e0ff */
[----:B------:R-:W-:Y:S01]  /*56e0*/  LOP3.LUT R3, R3, R6, RZ, 0x3c, !PT ;  /* 0x0000000603037212 */ /* 0x000fe200078e3cff */
[----:B------:R-:W-:Y:S01]  /*56f0*/  IMAD.MOV.U32 R6, RZ, RZ, -0x1 ;  /* 0xffffffffff067424 */ /* 0x000fe200078e00ff */
[----:B------:R-:W-:Y:S02]  /*5700*/  IADD3.X R5, R5, UR7, RZ, P1, !PT ;  /* 0x0000000705057c10 */ /* 0x000fe40008ffe4ff */
[----:B------:R-:W-:-:S02]  /*5710*/  ISETP.GE.U32.AND P0, PT, R4, UR8, PT ;  /* 0x0000000804007c0c */ /* 0x000fc4000bf06070 */
[----:B0-----:R-:W-:Y:S01]  /*5720*/  SHF.R.U32.HI R8, RZ, 0x3, R7 ;  /* 0x00000003ff087819 */ /* 0x001fe20000011607 */
[----:B------:R-:W-:Y:S01]  /*5730*/  IMAD.MOV.U32 R7, RZ, RZ, -0x1 ;  /* 0xffffffffff077424 */ /* 0x000fe200078e00ff */
[----:B------:R-:W-:Y:S02]  /*5740*/  ISETP.GE.U32.AND.EX P0, PT, R5, UR9, PT, P0 ;  /* 0x0000000905007c0c */ /* 0x000fe4000bf06100 */
[--C-:B------:R-:W-:Y:S01]  /*5750*/  @P2 LOP3.LUT R3, R3, 0x1, R8.reuse, 0x78, !PT ;  /* 0x0000000103032812 */ /* 0x100fe200078e7808 */
[----:B------:R-:W-:Y:S01]  /*5760*/  IMAD R17, R8, -0xc, R17 ;  /* 0xfffffff408117824 */ /* 0x000fe200078e0211 */
[----:B------:R-:W-:-:S09]  /*5770*/  PRMT R8, RZ, 0x7610, R8 ;  /* 0x00007610ff087816 */ /* 0x000fd20000000008 */
[----:B------:R-:W-:Y:S05]  /*5780*/  @P0 BRA `(.L_x_102) ;  /* 0x00000004004c0947 */ /* 0x000fea0003800000 */
[----:B------:R-:W0:Y:S01]  /*5790*/  S2R R18, SR_CTAID.X ;  /* 0x0000000000127919 */ /* 0x000e220000002500 */
[----:B------:R-:W-:Y:S01]  /*57a0*/  ULDC.64 UR8, c[0x0][0x728] ;  /* 0x0001ca0000087ab9 */ /* 0x000fe20000000a00 */
[----:B------:R-:W-:Y:S01]  /*57b0*/  ULDC UR11, c[0x0][0x730] ;  /* 0x0001cc00000b7ab9 */ /* 0x000fe20000000800 */
[----:B------:R-:W-:Y:S01]  /*57c0*/  ISETP.NE.U32.AND P0, PT, RZ, UR8, PT ;  /* 0x00000008ff007c0c */ /* 0x000fe2000bf05070 */
[----:B------:R-:W1:Y:S01]  /*57d0*/  S2R R19, SR_CTAID.Y ;  /* 0x0000000000137919 */ /* 0x000e620000002600 */
[----:B------:R-:W-:Y:S01]  /*57e0*/  ULDC UR12, c[0x0][0x150] ;  /* 0x00005400000c7ab9 */ /* 0x000fe20000000800 */
[----:B------:R-:W-:Y:S01]  /*57f0*/  IMAD.MOV.U32 R6, RZ, RZ, R4 ;  /* 0x000000ffff067224 */ /* 0x000fe200078e0004 */
[----:B------:R-:W-:Y:S01]  /*5800*/  ISETP.NE.AND.EX P0, PT, RZ, UR9, PT, P0 ;  /* 0x00000009ff007c0c */ /* 0x000fe2000bf05300 */
[----:B------:R-:W-:Y:S01]  /*5810*/  IMAD.MOV.U32 R7, RZ, RZ, R5 ;  /* 0x000000ffff077224 */ /* 0x000fe200078e0005 */
[----:B0-----:R-:W-:-:S11]  /*5820*/  I2FP.F32.U32 R20, R18 ;  /* 0x0000001200147245 */ /* 0x001fd60000201000 */
[----:B------:R-:W-:Y:S05]  /*5830*/  @!P0 BRA `(.L_x_103) ;  /* 0x0000000000288947 */ /* 0x000fea0003800000 */
[----:B------:R-:W-:Y:S02]  /*5840*/  ULDC UR10, c[0x0][0x734] ;  /* 0x0001cd00000a7ab9 */ /* 0x000fe40000000800 */
[----:B------:R-:W-:-:S05]  /*5850*/  IADD3 R7, P0, R4, UR10, RZ ;  /* 0x0000000a04077c10 */ /* 0x000fca000ff1e0ff */
[----:B------:R-:W-:-:S04]  /*5860*/  IMAD.X R21, RZ, RZ, R5, P0 ;  /* 0x000000ffff157224 */ /* 0x000fc800000e0605 */
[----:B------:R-:W-:-:S04]  /*5870*/  IMAD.WIDE.U32 R8, R21, UR8, RZ ;  /* 0x0000000815087c25 */ /* 0x000fc8000f8e00ff */
[----:B------:R-:W-:-:S04]  /*5880*/  IMAD.WIDE.U32 R8, P0, R7, UR9, R8 ;  /* 0x0000000907087c25 */ /* 0x000fc8000f800008 */
[----:B------:R-:W-:-:S04]  /*5890*/  IMAD.WIDE.U32 R6, R7, UR8, RZ ;  /* 0x0000000807067c25 */ /* 0x000fc8000f8e00ff */
[----:B------:R-:W-:Y:S01]  /*58a0*/  IMAD.MOV.U32 R6, RZ, RZ, R9 ;  /* 0x000000ffff067224 */ /* 0x000fe200078e0009 */
[----:B------:R-:W-:Y:S01]  /*58b0*/  IADD3 RZ, P1, R7, R8, RZ ;  /* 0x0000000807ff7210 */ /* 0x000fe20007f3e0ff */
[----:B------:R-:W-:-:S04]  /*58c0*/  IMAD.X R7, RZ, RZ, RZ, P0 ;  /* 0x000000ffff077224 */ /* 0x000fc800000e06ff */
[----:B------:R-:W-:-:S08]  /*58d0*/  IMAD.WIDE.U32.X R6, R21, UR9, R6, P1 ;  /* 0x0000000915067c25 */ /* 0x000fd000088e0406 */
.L_x_103:
[--C-:B------:R-:W-:Y:S01]  /*58e0*/  SHF.R.U64 R16, R6, UR11, R7.reuse ;  /* 0x0000000b06107c19 */ /* 0x100fe20008001207 */
[----:B------:R-:W-:Y:S01]  /*58f0*/  FMUL R20, R20, UR12 ;  /* 0x0000000c14147c20 */ /* 0x000fe20008400000 */
[----:B------:R-:W0:Y:S01]  /*5900*/  LDC R21, c[0x0][0x144] ;  /* 0x00005100ff157b82 */ /* 0x000e220000000800 */
[----:B-1----:R-:W-:Y:S01]  /*5910*/  I2FP.F32.U32 R8, R19 ;  /* 0x0000001300087245 */ /* 0x002fe20000201000 */
[----:B------:R-:W-:Y:S01]  /*5920*/  ULDC UR10, c[0x0][0x154] ;  /* 0x00005500000a7ab9 */ /* 0x000fe20000000800 */
[----:B------:R-:W-:Y:S01]  /*5930*/  SHF.R.U32.HI R6, RZ, UR11, R7 ;  /* 0x0000000bff067c19 */ /* 0x000fe20008011607 */
[----:B------:R-:W-:Y:S01]  /*5940*/  ULDC.64 UR8, c[0x0][0x720] ;  /* 0x0001c80000087ab9 */ /* 0x000fe20000000a00 */
[----:B------:R-:W-:Y:S01]  /*5950*/  IADD3 R7, P0, RZ, -R16, RZ ;  /* 0x80000010ff077210 */ /* 0x000fe20007f1e0ff */
[----:B------:R-:W1:Y:S01]  /*5960*/  F2I.U32.TRUNC.NTZ R20, R20 ;  /* 0x0000001400147305 */ /* 0x000e62000020f000 */
[----:B------:R-:W-:Y:S01]  /*5970*/  FMUL R8, R8, UR10 ;  /* 0x0000000a08087c20 */ /* 0x000fe20008400000 */
[----:B------:R-:W2:Y:S01]  /*5980*/  LDC R22, c[0x0][0x148] ;  /* 0x00005200ff167b82 */ /* 0x000ea20000000800 */
[----:B------:R-:W-:Y:S01]  /*5990*/  ULDC.64 UR10, c[0x0][0x740] ;  /* 0x0001d000000a7ab9 */ /* 0x000fe20000000a00 */
[----:B------:R-:W-:Y:S01]  /*59a0*/  IMAD.X R6, RZ, RZ, ~R6, P0 ;  /* 0x000000ffff067224 */ /* 0x000fe200000e0e06 */
[----:B------:R-:W-:-:S03]  /*59b0*/  ISETP.NE.U32.AND P0, PT, RZ, UR10, PT ;  /* 0x0000000aff007c0c */ /* 0x000fc6000bf05070 */
[----:B------:R-:W-:Y:S01]  /*59c0*/  IMAD R6, R6, UR8, RZ ;  /* 0x0000000806067c24 */ /* 0x000fe2000f8e02ff */
[----:B------:R-:W3:Y:S01]  /*59d0*/  F2I.U32.TRUNC.NTZ R8, R8 ;  /* 0x0000000800087305 */ /* 0x000ee2000020f000 */
[----:B------:R-:W-:Y:S02]  /*59e0*/  ISETP.NE.AND.EX P0, PT, RZ, UR11, PT, P0 ;  /* 0x0000000bff007c0c */ /* 0x000fe4000bf05300 */
[C---:B------:R-:W-:Y:S02]  /*59f0*/  IMAD R9, R7.reuse, UR9, R6 ;  /* 0x0000000907097c24 */ /* 0x040fe4000f8e0206 */
[----:B------:R-:W-:Y:S01]  /*5a00*/  IMAD.WIDE.U32 R6, R7, UR8, R4 ;  /* 0x0000000807067c25 */ /* 0x000fe2000f8e0004 */
[----:B------:R-:W-:-:S03]  /*5a10*/  ULDC UR8, c[0x0][0x718] ;  /* 0x0001c60000087ab9 */ /* 0x000fc60000000800 */
[----:B-1----:R-:W-:Y:S02]  /*5a20*/  IMAD.MOV R20, RZ, RZ, -R20 ;  /* 0x000000ffff147224 */ /* 0x002fe400078e0a14 */
[----:B------:R-:W-:Y:S02]  /*5a30*/  IMAD.IADD R7, R7, 0x1, R9 ;  /* 0x0000000107077824 */ /* 0x000fe400078e0209 */
[----:B0-----:R-:W-:-:S03]  /*5a40*/  IMAD R18, R21, R20, R18 ;  /* 0x0000001415127224 */ /* 0x001fc600078e0212 */
[--C-:B------:R-:W-:Y:S01]  /*5a50*/  SHF.R.U64 R20, R6, UR8, R7.reuse ;  /* 0x0000000806147c19 */ /* 0x100fe20008001207 */
[----:B---3--:R-:W-:Y:S01]  /*5a60*/  IMAD.MOV R6, RZ, RZ, -R8 ;  /* 0x000000ffff067224 */ /* 0x008fe200078e0a08 */
[----:B------:R-:W-:Y:S01]  /*5a70*/  SHF.R.U32.HI R7, RZ, UR8, R7 ;  /* 0x00000008ff077c19 */ /* 0x000fe20008011607 */
[----:B------:R-:W-:Y:S02]  /*5a80*/  ULDC UR8, c[0x0][0x708] ;  /* 0x0001c20000087ab9 */ /* 0x000fe40000000800 */
[----:B--2---:R-:W-:Y:S01]  /*5a90*/  @P3 IMAD R18, R22, R6, R19 ;  /* 0x0000000616123224 */ /* 0x004fe200078e0213 */
[--C-:B------:R-:W-:Y:S02]  /*5aa0*/  SHF.R.U64 R22, R20, UR8, R7.reuse ;  /* 0x0000000814167c19 */ /* 0x100fe40008001207 */
[----:B------:R-:W-:Y:S01]  /*5ab0*/  SHF.R.U32.HI R7, RZ, UR8, R7 ;  /* 0x00000008ff077c19 */ /* 0x000fe20008011607 */
[----:B------:R-:W-:-:S03]  /*5ac0*/  ULDC UR8, c[0x0][0x758] ;  /* 0x0001d60000087ab9 */ /* 0x000fc60000000800 */
[--C-:B------:R-:W-:Y:S02]  /*5ad0*/  SHF.R.U64 R19, R22, UR8, R7.reuse ;  /* 0x0000000816137c19 */ /* 0x100fe40008001207 */
[----:B------:R-:W-:-:S03]  /*5ae0*/  SHF.R.U32.HI R21, RZ, UR8, R7 ;  /* 0x00000008ff157c19 */ /* 0x000fc60008011607 */
[----:B------:R-:W-:Y:S02]  /*5af0*/  IMAD.MOV.U32 R8, RZ, RZ, R19 ;  /* 0x000000ffff087224 */ /* 0x000fe400078e0013 */
[----:B------:R-:W-:Y:S01]  /*5b00*/  IMAD.MOV.U32 R7, RZ, RZ, R21 ;  /* 0x000000ffff077224 */ /* 0x000fe200078e0015 */
[----:B------:R-:W-:Y:S06]  /*5b10*/  @!P0 BRA `(.L_x_104) ;  /* 0x00000000002c8947 */ /* 0x000fec0003800000 */
        /* <DEDUP_REMOVED lines=9> */
[----:B------:R-:W-:-:S04]  /*5bb0*/  IMAD.WIDE.U32.X R6, R21, UR11, R6, P1 ;  /* 0x0000000b15067c25 */ /* 0x000fc800088e0406 */
[----:B------:R-:W-:-:S07]  /*5bc0*/  IMAD.MOV.U32 R8, RZ, RZ, R6 ;  /* 0x000000ffff087224 */ /* 0x000fce00078e0006 */
.L_x_104:
[----:B------:R-:W-:Y:S01]  /*5bd0*/  ULDC UR8, c[0x0][0x748] ;  /* 0x0001d20000087ab9 */ /* 0x000fe20000000800 */
[----:B------:R-:W-:Y:S01]  /*5be0*/  LOP3.LUT R6, R22, UR6, RZ, 0xc0, !PT ;  /* 0x0000000616067c12 */ /* 0x000fe2000f8ec0ff */
[----:B------:R-:W-:Y:S01]  /*5bf0*/  ULDC UR9, c[0x0][0x710] ;  /* 0x0001c40000097ab9 */ /* 0x000fe20000000800 */
[----:B------:R-:W-:Y:S01]  /*5c00*/  SHF.R.U64 R7, R8, UR8, R7 ;  /* 0x0000000808077c19 */ /* 0x000fe20008001207 */
[----:B------:R-:W-:Y:S01]  /*5c10*/  ULDC UR8, c[0x0][0x738] ;  /* 0x0001ce0000087ab9 */ /* 0x000fe20000000800 */
[----:B------:R-:W-:-:S03]  /*5c20*/  LOP3.LUT R20, R20, UR4, RZ, 0xc0, !PT ;  /* 0x0000000414147c12 */ /* 0x000fc6000f8ec0ff */
[----:B------:R-:W-:Y:S02]  /*5c30*/  IMAD.MOV R8, RZ, RZ, -R7 ;  /* 0x000000ffff087224 */ /* 0x000fe400078e0a07 */
[----:B------:R-:W-:Y:S02]  /*5c40*/  IMAD R7, R7, UR5, R6 ;  /* 0x0000000507077c24 */ /* 0x000fe4000f8e0206 */
[----:B------:R-:W-:Y:S01]  /*5c50*/  IMAD R19, R8, UR8, R19 ;  /* 0x0000000808137c24 */ /* 0x000fe2000f8e0213 */
[----:B------:R-:W-:Y:S01]  /*5c60*/  ULDC UR8, c[0x0][0x700] ;  /* 0x0001c00000087ab9 */ /* 0x000fe20000000800 */
[----:B------:R-:W-:Y:S02]  /*5c70*/  IMAD R18, R7, UR9, R18 ;  /* 0x0000000907127c24 */ /* 0x000fe4000f8e0212 */
[----:B------:R-:W-:Y:S02]  /*5c80*/  IMAD R19, R19, UR8, R20 ;  /* 0x0000000813137c24 */ /* 0x000fe4000f8e0214 */
[----:B------:R-:W-:-:S03]  /*5c90*/  IMAD.MOV.U32 R8, RZ, RZ, 0x1 ;  /* 0x00000001ff087424 */ /* 0x000fc600078e00ff */
[----:B------:R-:W-:Y:S02]  /*5ca0*/  SEL R6, R19, R18, !P3 ;  /* 0x0000001213067207 */ /* 0x000fe40005800000 */
[----:B------:R-:W-:-:S07]  /*5cb0*/  SEL R7, R18, R19, !P3 ;  /* 0x0000001312077207 */ /* 0x000fce0005800000 */
.L_x_102:
[----:B------:R-:W-:Y:S05]  /*5cc0*/  BSYNC B1 ;  /* 0x0000000000017941 */ /* 0x000fea0003800000 */
.L_x_101:
[----:B------:R-:W-:-:S13]  /*5cd0*/  LOP3.LUT P0, RZ, R8, 0xff, RZ, 0xc0, !PT ;  /* 0x000000ff08ff7812 */ /* 0x000fda000780c0ff */
[----:B------:R-:W-:Y:S05]  /*5ce0*/  @P0 BRA `(.L_x_105) ;  /* 0xfffffff400100947 */ /* 0x000fea000383ffff */
[----:B------:R-:W-:Y:S05]  /*5cf0*/  BSYNC B0 ;  /* 0x0000000000007941 */ /* 0x000fea0003800000 */
.L_x_94:
[----:B------:R-:W-:-:S03]  /*5d00*/  UMOV UR8, 0xffffffff ;  /* 0xffffffff00087882 */ /* 0x000fc60000000000 */
[----:B------:R-:W-:Y:S05]  /*5d10*/  BRA.DIV UR8, `(.L_x_106) ;  /* 0x0000000a08247947 */ /* 0x000fea000b800000 */
[----:B------:R-:W-:-:S13]  /*5d20*/  ELECT P0, URZ, PT ;  /* 0x00000000003f782f */ /* 0x000fda0003800000 */
.L_x_128:
[----:B------:R-:W-:Y:S04]  /*5d30*/  BSSY B0, `(.L_x_107) ;  /* 0x0000073000007945 */ /* 0x000fe80003800000 */
[----:B------:R-:W-:Y:S05]  /*5d40*/  @!P0 BRA `(.L_x_108) ;  /* 0x0000000400c48947 */ /* 0x000fea0003800000 */
[----:B------:R-:W-:-:S04]  /*5d50*/  LOP3.LUT R2, R2, 0x2, RZ, 0xfc, !PT ;  /* 0x0000000202027812 */ /* 0x000fc800078efcff */
[----:B------:R-:W-:-:S13]  /*5d60*/  ISETP.NE.AND P0, PT, R2, 0x3, PT ;  /* 0x000000030200780c */ /* 0x000fda0003f05270 */
[----:B------:R-:W-:Y:S05]  /*5d70*/  @!P0 BRA `(.L_x_109) ;  /* 0x0000000000048947 */ /* 0x000fea0003800000 */
[----:B------:R-:W-:Y:S01]  /*5d80*/  BPT.TRAP 0x1 ;  /* 0x000000040000795c */ /* 0x000fe20000300000 */
.L_x_109:
[----:B------:R-:W0:Y:S01]  /*5d90*/  S2R R5, SR_CgaCtaId ;  /* 0x0000000000057919 */ /* 0x000e220000008800 */
[----:B------:R-:W-:Y:S02]  /*5da0*/  MOV R0, 0x400 ;  /* 0x0000040000007802 */ /* 0x000fe40000000f00 */
[----:B------:R-:W-:Y:S02]  /*5db0*/  SHF.L.U32 R4, R3, 0x1f, RZ ;  /* 0x0000001f03047819 */ /* 0x000fe400000006ff */
[----:B0-----:R-:W-:-:S05]  /*5dc0*/  LEA R0, R5, R0, 0x18 ;  /* 0x0000000005007211 */ /* 0x001fca00078ec0ff */
[----:B------:R-:W-:-:S04]  /*5dd0*/  VIADD R0, R0, 0x60 ;  /* 0x0000006000007836 */ /* 0x000fc80000000000 */
[C---:B------:R-:W-:Y:S02]  /*5de0*/  IMAD R7, R17.reuse, 0x8, R0 ;  /* 0x0000000811077824 */ /* 0x040fe400078e0200 */
[----:B------:R-:W-:Y:S02]  /*5df0*/  VIADD R17, R17, 0x1 ;  /* 0x0000000111117836 */ /* 0x000fe40000000000 */
[----:B------:R-:W0:Y:S03]  /*5e00*/  SYNCS.PHASECHK.TRANS64.TRYWAIT P0, [R7+URZ], R4 ;  /* 0x00000004070075a7 */ /* 0x000e26000800017f */
[----:B------:R-:W-:-:S04]  /*5e10*/  ISETP.NE.AND P1, PT, R17, 0xc, PT ;  /* 0x0000000c1100780c */ /* 0x000fc80003f25270 */
[----:B------:R-:W-:Y:S02]  /*5e20*/  SEL R2, RZ, 0x1, P1 ;  /* 0x00000001ff027807 */ /* 0x000fe40000800000 */
[----:B------:R-:W-:Y:S02]  /*5e30*/  SEL R17, R17, RZ, P1 ;  /* 0x000000ff11117207 */ /* 0x000fe40000800000 */
[----:B------:R-:W-:-:S03]  /*5e40*/  LOP3.LUT R6, R3, R2, RZ, 0x3c, !PT ;  /* 0x0000000203067212 */ /* 0x000fc600078e3cff */
[----:B------:R-:W-:Y:S01]  /*5e50*/  IMAD R8, R17, 0x8, R0 ;  /* 0x0000000811087824 */ /* 0x000fe200078e0200 */
[----:B------:R-:W-:Y:S01]  /*5e60*/  SHF.L.U32 R5, R6, 0x1f, RZ ;  /* 0x0000001f06057819 */ /* 0x000fe200000006ff */
[----:B0-----:R-:W-:Y:S06]  /*5e70*/  @!P0 BRA `(.L_x_110) ;  /* 0x0000000400ec8947 */ /* 0x001fec0003800000 */
.L_x_129:
[----:B------:R-:W1:Y:S01]  /*5e80*/  SYNCS.PHASECHK.TRANS64.TRYWAIT P0, [R8+URZ], R5 ;  /* 0x00000005080075a7 */ /* 0x000e62000800017f */
[----:B------:R-:W-:-:S05]  /*5e90*/  VIADD R2, R17, 0x1 ;  /* 0x0000000111027836 */ /* 0x000fca0000000000 */
[----:B------:R-:W-:-:S04]  /*5ea0*/  ISETP.NE.AND P1, PT, R2, 0xc, PT ;  /* 0x0000000c0200780c */ /* 0x000fc80003f25270 */
[----:B------:R-:W-:Y:S02]  /*5eb0*/  SEL R3, RZ, 0x1, P1 ;  /* 0x00000001ff037807 */ /* 0x000fe40000800000 */
[----:B0-----:R-:W-:Y:S02]  /*5ec0*/  SEL R7, R2, RZ, P1 ;  /* 0x000000ff02077207 */ /* 0x001fe40000800000 */
[----:B------:R-:W-:-:S03]  /*5ed0*/  LOP3.LUT R6, R6, R3, RZ, 0x3c, !PT ;  /* 0x0000000306067212 */ /* 0x000fc600078e3cff */
[----:B------:R-:W-:Y:S01]  /*5ee0*/  IMAD R9, R7, 0x8, R0 ;  /* 0x0000000807097824 */ /* 0x000fe200078e0200 */
[----:B------:R-:W-:Y:S01]  /*5ef0*/  SHF.L.U32 R4, R6, 0x1f, RZ ;  /* 0x0000001f06047819 */ /* 0x000fe200000006ff */
[----:B-1----:R-:W-:Y:S06]  /*5f00*/  @!P0 BRA `(.L_x_111) ;  /* 0x0000000400dc8947 */ /* 0x002fec0003800000 */
.L_x_130:
[----:B------:R-:W1:Y:S01]  /*5f10*/  SYNCS.PHASECHK.TRANS64.TRYWAIT P0, [R9+URZ], R4 ;  /* 0x00000004090075a7 */ /* 0x000e62000800017f */
[----:B------:R-:W-:-:S05]  /*5f20*/  VIADD R2, R7, 0x1 ;  /* 0x0000000107027836 */ /* 0x000fca0000000000 */
[----:B------:R-:W-:-:S04]  /*5f30*/  ISETP.NE.AND P1, PT, R2, 0xc, PT ;  /* 0x0000000c0200780c */ /* 0x000fc80003f25270 */
[----:B------:R-:W-:Y:S02]  /*5f40*/  SEL R3, RZ, 0x1, P1 ;  /* 0x00000001ff037807 */ /* 0x000fe40000800000 */
[----:B------:R-:W-:Y:S02]  /*5f50*/  SEL R7, R2, RZ, P1 ;  /* 0x000000ff02077207 */ /* 0x000fe40000800000 */
[----:B------:R-:W-:-:S03]  /*5f60*/  LOP3.LUT R6, R6, R3, RZ, 0x3c, !PT ;  /* 0x0000000306067212 */ /* 0x000fc600078e3cff */
[----:B0-----:R-:W-:Y:S01]  /*5f70*/  IMAD R8, R7, 0x8, R0 ;  /* 0x0000000807087824 */ /* 0x001fe200078e0200 */
[----:B------:R-:W-:Y:S01]  /*5f80*/  SHF.L.U32 R5, R6, 0x1f, RZ ;  /* 0x0000001f06057819 */ /* 0x000fe200000006ff */
[----:B-1----:R-:W-:Y:S06]  /*5f90*/  @!P0 BRA `(.L_x_112) ;  /* 0x0000000400cc8947 */ /* 0x002fec0003800000 */
.L_x_131:
        /* <DEDUP_REMOVED lines=9> */
.L_x_132:
        /* <DEDUP_REMOVED lines=9> */
.L_x_133:
        /* <DEDUP_REMOVED lines=9> */
.L_x_134:
        /* <DEDUP_REMOVED lines=9> */
.L_x_135:
        /* <DEDUP_REMOVED lines=9> */
.L_x_136:
        /* <DEDUP_REMOVED lines=9> */
.L_x_137:
[----:B------:R-:W1:Y:S01]  /*6300*/  SYNCS.PHASECHK.TRANS64.TRYWAIT P0, [R8+URZ], R5 ;  /* 0x00000005080075a7 */ /* 0x000e62000800017f */
[----:B------:R-:W-:-:S05]  /*6310*/  VIADD R2, R7, 0x1 ;  /* 0x0000000107027836 */ /* 0x000fca0000000000 */
[----:B------:R-:W-:-:S04]  /*6320*/  ISETP.NE.AND P1, PT, R2, 0xc, PT ;  /* 0x0000000c0200780c */ /* 0x000fc80003f25270 */
[----:B------:R-:W-:Y:S02]  /*6330*/  SEL R3, RZ, 0x1, P1 ;  /* 0x00000001ff037807 */ /* 0x000fe40000800000 */
[----:B------:R-:W-:Y:S02]  /*6340*/  SEL R7, R2, RZ, P1 ;  /* 0x000000ff02077207 */ /* 0x000fe40000800000 */
[----:B0-----:R-:W-:-:S03]  /*6350*/  LOP3.LUT R9, R6, R3, RZ, 0x3c, !PT ;  /* 0x0000000306097212 */ /* 0x001fc600078e3cff */
[----:B------:R-:W-:Y:S01]  /*6360*/  IMAD R11, R7, 0x8, R0 ;  /* 0x00000008070b7824 */ /* 0x000fe200078e0200 */
[----:B------:R-:W-:Y:S01]  /*6370*/  SHF.L.U32 R6, R9, 0x1f, RZ ;  /* 0x0000001f09067819 */ /* 0x000fe200000006ff */
[----:B-1----:R-:W-:Y:S06]  /*6380*/  @!P0 BRA `(.L_x_119) ;  /* 0x00000004005c8947 */ /* 0x002fec0003800000 */
.L_x_138:
[----:B------:R-:W1:Y:S01]  /*6390*/  SYNCS.PHASECHK.TRANS64.TRYWAIT P0, [R11+URZ], R6 ;  /* 0x000000060b0075a7 */ /* 0x000e62000800017f */
[----:B------:R-:W-:-:S05]  /*63a0*/  VIADD R2, R7, 0x1 ;  /* 0x0000000107027836 */ /* 0x000fca0000000000 */
[----:B------:R-:W-:-:S04]  /*63b0*/  ISETP.NE.AND P1, PT, R2, 0xc, PT ;  /* 0x0000000c0200780c */ /* 0x000fc80003f25270 */
[----:B------:R-:W-:Y:S02]  /*63c0*/  SEL R4, RZ, 0x1, P1 ;  /* 0x00000001ff047807 */ /* 0x000fe40000800000 */
[----:B------:R-:W-:Y:S02]  /*63d0*/  SEL R3, R2, RZ, P1 ;  /* 0x000000ff02037207 */ /* 0x000fe40000800000 */
[----:B------:R-:W-:Y:S01]  /*63e0*/  LOP3.LUT R4, R9, R4, RZ, 0x3c, !PT ;  /* 0x0000000409047212 */ /* 0x000fe200078e3cff */
[----:B-1----:R-:W-:Y:S06]  /*63f0*/  @!P0 BRA `(.L_x_120) ;  /* 0x0000000400548947 */ /* 0x002fec0003800000 */
.L_x_139:
[----:B------:R-:W-:Y:S01]  /*6400*/  IMAD R3, R3, 0x8, R0 ;  /* 0x0000000803037824 */ /* 0x000fe200078e0200 */
[----:B------:R-:W-:-:S07]  /*6410*/  SHF.L.U32 R0, R4, 0x1f, RZ ;  /* 0x0000001f04007819 */ /* 0x000fce00000006ff */
.L_x_121:
[----:B--2---:R2:W3:Y:S02]  /*6420*/  SYNCS.PHASECHK.TRANS64.TRYWAIT P0, [R3+URZ], R0 ;  /* 0x00000000030075a7 */ /* 0x0044e4000800017f */
[----:B---3--:R-:W-:Y:S05]  /*6430*/  @!P0 NANOSLEEP.SYNCS 0x989680 ;  /* 0x009896800000895d */ /* 0x008fea0003900000 */
[----:B------:R-:W3:Y:S02]  /*6440*/  @!P0 SYNCS.PHASECHK.TRANS64 P0, [R3+URZ], R0 ;  /* 0x00000000030085a7 */ /* 0x000ee4000800007f */
[----:B---3--:R-:W-:Y:S05]  /*6450*/  @!P0 BRA `(.L_x_121) ;  /* 0xfffffffc00f08947 */ /* 0x008fea000383ffff */
.L_x_108:
[----:B------:R-:W-:Y:S05]  /*6460*/  BSYNC B0 ;  /* 0x0000000000007941 */ /* 0x000fea0003800000 */
.L_x_107:
[----:B------:R-:W-:Y:S05]  /*6470*/  EXIT ;  /* 0x000000000000794d */ /* 0x000fea0003800000 */
.L_x_22:
[----:B-1----:R-:W-:-:S04]  /*6480*/  IMAD.U32 R18, RZ, RZ, UR8 ;  /* 0x00000008ff127e24 */ /* 0x002fc8000f8e00ff */
[----:B------:R1:W4:Y:S03]  /*6490*/  SYNCS.PHASECHK.TRANS64.TRYWAIT P0, [R18+URZ], R15 ;  /* 0x0000000f120075a7 */ /* 0x000326000800017f */
[----:B----4-:R-:W-:Y:S05]  /*64a0*/  @!P0 NANOSLEEP.SYNCS 0x989680 ;  /* 0x009896800000895d */ /* 0x010fea0003900000 */
[----:B------:R-:W4:Y:S02]  /*64b0*/  @!P0 SYNCS.PHASECHK.TRANS64 P0, [R18+URZ], R15 ;  /* 0x0000000f120085a7 */ /* 0x000f24000800007f */
[----:B----4-:R-:W-:Y:S05]  /*64c0*/  @!P0 BRA `(.L_x_22) ;  /* 0xfffffffc00ec8947 */ /* 0x010fea000383ffff */
[----:B------:R-:W-:Y:S05]  /*64d0*/  BRA `(.L_x_21) ;  /* 0xffffffb0008c7947 */ /* 0x000fea000383ffff */
.L_x_95:
[----:B------:R-:W-:Y:S01]  /*64e0*/  BSSY B1, `(.L_x_122) ;  /* 0x0000006000017945 */ /* 0x000fe20003800000 */
[----:B------:R-:W-:-:S07]  /*64f0*/  IMAD.MOV.U32 R8, RZ, RZ, -0x1 ;  /* 0xffffffffff087424 */ /* 0x000fce00078e00ff */
[----:B------:R-:W-:Y:S05]  /*6500*/  WARPSYNC.COLLECTIVE R8, `(.L_x_123) ;  /* 0x00000000080c7348 */ /* 0x000fea0003c00000 */
[----:B------:R-:W-:Y:S02]  /*6510*/  ELECT P0, UR62, PT ;  /* 0x00000000003e782f */ /* 0x000fe40003800000 */
[----:B------:R-:W-:Y:S01]  /*6520*/  MOV R8, UR62 ;  /* 0x0000003e00087c02 */ /* 0x000fe20008000f00 */
[----:B------:R-:W-:Y:S10]  /*6530*/  ENDCOLLECTIVE ;  /* 0x000000000000791b */ /* 0x000ff40003800000 */
.L_x_123:
[----:B------:R-:W-:Y:S05]  /*6540*/  BSYNC B1 ;  /* 0x0000000000017941 */ /* 0x000fea0003800000 */
.L_x_122:
[----:B------:R-:W-:Y:S05]  /*6550*/  BRA `(.L_x_124) ;  /* 0xffffffec00007947 */ /* 0x000fea000383ffff */
.L_x_98:
[----:B0-----:R0:W1:Y:S02]  /*6560*/  SYNCS.PHASECHK.TRANS64.TRYWAIT P0, [R21+URZ+0x60], R8 ;  /* 0x00006008150075a7 */ /* 0x001064000800017f */
[----:B-1----:R-:W-:Y:S05]  /*6570*/  @!P0 NANOSLEEP.SYNCS 0x989680 ;  /* 0x009896800000895d */ /* 0x002fea0003900000 */
[----:B------:R-:W1:Y:S02]  /*6580*/  @!P0 SYNCS.PHASECHK.TRANS64 P0, [R21+URZ+0x60], R8 ;  /* 0x00006008150085a7 */ /* 0x000e64000800007f */
[----:B-1----:R-:W-:Y:S05]  /*6590*/  @!P0 BRA `(.L_x_98) ;  /* 0xfffffffc00f08947 */ /* 0x002fea000383ffff */
[----:B------:R-:W-:Y:S05]  /*65a0*/  BRA `(.L_x_125) ;  /* 0xffffffec00407947 */ /* 0x000fea000383ffff */
.L_x_106:
[----:B------:R-:W-:Y:S01]  /*65b0*/  BSSY B0, `(.L_x_126) ;  /* 0x0000006000007945 */ /* 0x000fe20003800000 */
[----:B------:R-:W-:-:S07]  /*65c0*/  IMAD.MOV.U32 R8, RZ, RZ, -0x1 ;  /* 0xffffffffff087424 */ /* 0x000fce00078e00ff */
[----:B------:R-:W-:Y:S05]  /*65d0*/  WARPSYNC.COLLECTIVE R8, `(.L_x_127) ;  /* 0x00000000080c7348 */ /* 0x000fea0003c00000 */
[----:B------:R-:W-:Y:S02]  /*65e0*/  ELECT P0, UR62, PT ;  /* 0x00000000003e782f */ /* 0x000fe40003800000 */
[----:B------:R-:W-:Y:S01]  /*65f0*/  MOV R8, UR62 ;  /* 0x0000003e00087c02 */ /* 0x000fe20008000f00 */
[----:B------:R-:W-:Y:S10]  /*6600*/  ENDCOLLECTIVE ;  /* 0x000000000000791b */ /* 0x000ff40003800000 */
.L_x_127:
[----:B------:R-:W-:Y:S05]  /*6610*/  BSYNC B0 ;  /* 0x0000000000007941 */ /* 0x000fea0003800000 */
.L_x_126:
[----:B------:R-:W-:Y:S05]  /*6620*/  BRA `(.L_x_128) ;  /* 0xfffffff400c07947 */ /* 0x000fea000383ffff */
.L_x_110:
[----:B0-----:R0:W1:Y:S02]  /*6630*/  SYNCS.PHASECHK.TRANS64.TRYWAIT P0, [R7+URZ], R4 ;  /* 0x00000004070075a7 */ /* 0x001064000800017f */
[----:B-1----:R-:W-:Y:S05]  /*6640*/  @!P0 NANOSLEEP.SYNCS 0x989680 ;  /* 0x009896800000895d */ /* 0x002fea0003900000 */
[----:B------:R-:W1:Y:S02]  /*6650*/  @!P0 SYNCS.PHASECHK.TRANS64 P0, [R7+URZ], R4 ;  /* 0x00000004070085a7 */ /* 0x000e64000800007f */
[----:B-1----:R-:W-:Y:S05]  /*6660*/  @!P0 BRA `(.L_x_110) ;  /* 0xfffffffc00f08947 */ /* 0x002fea000383ffff */
[----:B------:R-:W-:Y:S05]  /*6670*/  BRA `(.L_x_129) ;  /* 0xfffffff800007947 */ /* 0x000fea000383ffff */
.L_x_111:
[----:B0-----:R0:W1:Y:S02]  /*6680*/  SYNCS.PHASECHK.TRANS64.TRYWAIT P0, [R8+URZ], R5 ;  /* 0x00000005080075a7 */ /* 0x001064000800017f */
[----:B-1----:R-:W-:Y:S05]  /*6690*/  @!P0 NANOSLEEP.SYNCS 0x989680 ;  /* 0x009896800000895d */ /* 0x002fea0003900000 */
[----:B------:R-:W1:Y:S02]  /*66a0*/  @!P0 SYNCS.PHASECHK.TRANS64 P0, [R8+URZ], R5 ;  /* 0x00000005080085a7 */ /* 0x000e64000800007f */
[----:B-1----:R-:W-:Y:S05]  /*66b0*/  @!P0 BRA `(.L_x_111) ;  /* 0xfffffffc00f08947 */ /* 0x002fea000383ffff */
[----:B------:R-:W-:Y:S05]  /*66c0*/  BRA `(.L_x_130) ;  /* 0xfffffff800107947 */ /* 0x000fea000383ffff */
.L_x_112:
[----:B0-----:R0:W1:Y:S02]  /*66d0*/  SYNCS.PHASECHK.TRANS64.TRYWAIT P0, [R9+URZ], R4 ;  /* 0x00000004090075a7 */ /* 0x001064000800017f */
[----:B-1----:R-:W-:Y:S05]  /*66e0*/  @!P0 NANOSLEEP.SYNCS 0x989680 ;  /* 0x009896800000895d */ /* 0x002fea0003900000 */
[----:B------:R-:W1:Y:S02]  /*66f0*/  @!P0 SYNCS.PHASECHK.TRANS64 P0, [R9+URZ], R4 ;  /* 0x00000004090085a7 */ /* 0x000e64000800007f */
[----:B-1----:R-:W-:Y:S05]  /*6700*/  @!P0 BRA `(.L_x_112) ;  /* 0xfffffffc00f08947 */ /* 0x002fea000383ffff */
[----:B------:R-:W-:Y:S05]  /*6710*/  BRA `(.L_x_131) ;  /* 0xfffffff800207947 */ /* 0x000fea000383ffff */
.L_x_113:
[----:B0-----:R0:W1:Y:S02]  /*6720*/  SYNCS.PHASECHK.TRANS64.TRYWAIT P0, [R8+URZ], R5 ;  /* 0x00000005080075a7 */ /* 0x001064000800017f */
[----:B-1----:R-:W-:Y:S05]  /*6730*/  @!P0 NANOSLEEP.SYNCS 0x989680 ;  /* 0x009896800000895d */ /* 0x002fea0003900000 */
[----:B------:R-:W1:Y:S02]  /*6740*/  @!P0 SYNCS.PHASECHK.TRANS64 P0, [R8+URZ], R5 ;  /* 0x00000005080085a7 */ /* 0x000e64000800007f */
[----:B-1----:R-:W-:Y:S05]  /*6750*/  @!P0 BRA `(.L_x_113) ;  /* 0xfffffffc00f08947 */ /* 0x002fea000383ffff */
[----:B------:R-:W-:Y:S05]  /*6760*/  BRA `(.L_x_132) ;  /* 0xfffffff800307947 */ /* 0x000fea000383ffff */
.L_x_114:
[----:B0-----:R0:W1:Y:S02]  /*6770*/  SYNCS.PHASECHK.TRANS64.TRYWAIT P0, [R9+URZ], R4 ;  /* 0x00000004090075a7 */ /* 0x001064000800017f */
[----:B-1----:R-:W-:Y:S05]  /*6780*/  @!P0 NANOSLEEP.SYNCS 0x989680 ;  /* 0x009896800000895d */ /* 0x002fea0003900000 */
[----:B------:R-:W1:Y:S02]  /*6790*/  @!P0 SYNCS.PHASECHK.TRANS64 P0, [R9+URZ], R4 ;  /* 0x00000004090085a7 */ /* 0x000e64000800007f */
[----:B-1----:R-:W-:Y:S05]  /*67a0*/  @!P0 BRA `(.L_x_114) ;  /* 0xfffffffc00f08947 */ /* 0x002fea000383ffff */
[----:B------:R-:W-:Y:S05]  /*67b0*/  BRA `(.L_x_133) ;  /* 0xfffffff800407947 */ /* 0x000fea000383ffff */
.L_x_115:
[----:B0-----:R0:W1:Y:S02]  /*67c0*/  SYNCS.PHASECHK.TRANS64.TRYWAIT P0, [R8+URZ], R5 ;  /* 0x00000005080075a7 */ /* 0x001064000800017f */
[----:B-1----:R-:W-:Y:S05]  /*67d0*/  @!P0 NANOSLEEP.SYNCS 0x989680 ;  /* 0x009896800000895d */ /* 0x002fea0003900000 */
[----:B------:R-:W1:Y:S02]  /*67e0*/  @!P0 SYNCS.PHASECHK.TRANS64 P0, [R8+URZ], R5 ;  /* 0x00000005080085a7 */ /* 0x000e64000800007f */
[----:B-1----:R-:W-:Y:S05]  /*67f0*/  @!P0 BRA `(.L_x_115) ;  /* 0xfffffffc00f08947 */ /* 0x002fea000383ffff */
[----:B------:R-:W-:Y:S05]  /*6800*/  BRA `(.L_x_134) ;  /* 0xfffffff800507947 */ /* 0x000fea000383ffff */
.L_x_116:
[----:B0-----:R0:W1:Y:S02]  /*6810*/  SYNCS.PHASECHK.TRANS64.TRYWAIT P0, [R9+URZ], R4 ;  /* 0x00000004090075a7 */ /* 0x001064000800017f */
[----:B-1----:R-:W-:Y:S05]  /*6820*/  @!P0 NANOSLEEP.SYNCS 0x989680 ;  /* 0x009896800000895d */ /* 0x002fea0003900000 */
[----:B------:R-:W1:Y:S02]  /*6830*/  @!P0 SYNCS.PHASECHK.TRANS64 P0, [R9+URZ], R4 ;  /* 0x00000004090085a7 */ /* 0x000e64000800007f */
[----:B-1----:R-:W-:Y:S05]  /*6840*/  @!P0 BRA `(.L_x_116) ;  /* 0xfffffffc00f08947 */ /* 0x002fea000383ffff */
[----:B------:R-:W-:Y:S05]  /*6850*/  BRA `(.L_x_135) ;  /* 0xfffffff800607947 */ /* 0x000fea000383ffff */
.L_x_117:
[----:B0-----:R0:W1:Y:S02]  /*6860*/  SYNCS.PHASECHK.TRANS64.TRYWAIT P0, [R8+URZ], R5 ;  /* 0x00000005080075a7 */ /* 0x001064000800017f */
[----:B-1----:R-:W-:Y:S05]  /*6870*/  @!P0 NANOSLEEP.SYNCS 0x989680 ;  /* 0x009896800000895d */ /* 0x002fea0003900000 */
[----:B------:R-:W1:Y:S02]  /*6880*/  @!P0 SYNCS.PHASECHK.TRANS64 P0, [R8+URZ], R5 ;  /* 0x00000005080085a7 */ /* 0x000e64000800007f */
[----:B-1----:R-:W-:Y:S05]  /*6890*/  @!P0 BRA `(.L_x_117) ;  /* 0xfffffffc00f08947 */ /* 0x002fea000383ffff */
[----:B------:R-:W-:Y:S05]  /*68a0*/  BRA `(.L_x_136) ;  /* 0xfffffff800707947 */ /* 0x000fea000383ffff */
.L_x_118:
[----:B0-----:R0:W1:Y:S02]  /*68b0*/  SYNCS.PHASECHK.TRANS64.TRYWAIT P0, [R9+URZ], R4 ;  /* 0x00000004090075a7 */ /* 0x001064000800017f */
[----:B-1----:R-:W-:Y:S05]  /*68c0*/  @!P0 NANOSLEEP.SYNCS 0x989680 ;  /* 0x009896800000895d */ /* 0x002fea0003900000 */
[----:B------:R-:W1:Y:S02]  /*68d0*/  @!P0 SYNCS.PHASECHK.TRANS64 P0, [R9+URZ], R4 ;  /* 0x00000004090085a7 */ /* 0x000e64000800007f */
[----:B-1----:R-:W-:Y:S05]  /*68e0*/  @!P0 BRA `(.L_x_118) ;  /* 0xfffffffc00f08947 */ /* 0x002fea000383ffff */
[----:B------:R-:W-:Y:S05]  /*68f0*/  BRA `(.L_x_137) ;  /* 0xfffffff800807947 */ /* 0x000fea000383ffff */
.L_x_119:
[----:B0-----:R0:W1:Y:S02]  /*6900*/  SYNCS.PHASECHK.TRANS64.TRYWAIT P0, [R8+URZ], R5 ;  /* 0x00000005080075a7 */ /* 0x001064000800017f */
[----:B-1----:R-:W-:Y:S05]  /*6910*/  @!P0 NANOSLEEP.SYNCS 0x989680 ;  /* 0x009896800000895d */ /* 0x002fea0003900000 */
[----:B------:R-:W1:Y:S02]  /*6920*/  @!P0 SYNCS.PHASECHK.TRANS64 P0, [R8+URZ], R5 ;  /* 0x00000005080085a7 */ /* 0x000e64000800007f */
[----:B-1----:R-:W-:Y:S05]  /*6930*/  @!P0 BRA `(.L_x_119) ;  /* 0xfffffffc00f08947 */ /* 0x002fea000383ffff */
[----:B------:R-:W-:Y:S05]  /*6940*/  BRA `(.L_x_138) ;  /* 0xfffffff800907947 */ /* 0x000fea000383ffff */
.L_x_120:
[----:B-1----:R1:W2:Y:S02]  /*6950*/  SYNCS.PHASECHK.TRANS64.TRYWAIT P0, [R11+URZ], R6 ;  /* 0x000000060b0075a7 */ /* 0x0022a4000800017f */
[----:B--2---:R-:W-:Y:S05]  /*6960*/  @!P0 NANOSLEEP.SYNCS 0x989680 ;  /* 0x009896800000895d */ /* 0x004fea0003900000 */
[----:B------:R-:W2:Y:S02]  /*6970*/  @!P0 SYNCS.PHASECHK.TRANS64 P0, [R11+URZ], R6 ;  /* 0x000000060b0085a7 */ /* 0x000ea4000800007f */
[----:B--2---:R-:W-:Y:S05]  /*6980*/  @!P0 BRA `(.L_x_120) ;  /* 0xfffffffc00f08947 */ /* 0x004fea000383ffff */
[----:B------:R-:W-:Y:S05]  /*6990*/  BRA `(.L_x_139) ;  /* 0xfffffff800987947 */ /* 0x000fea000383ffff */
.L_x_140:
[----:B------:R-:W-:-:S00]  /*69a0*/  BRA `(.L_x_140) ;  /* 0xfffffffc00fc7947 */ /* 0x000fc0000383ffff */
[----:B------:R-:W-:-:S00]  /*69b0*/  NOP ;  /* 0x0000000000007918 */ /* 0x000fc00000000000 */
        /* <DEDUP_REMOVED lines=12> */
.L_x_141:


//--------------------- .nv.shared._ZN7cutlass13device_kernelINS_4gemm6kernel13GemmUniversalIN4cute5tupleIJiiiiEEENS1_10collective13CollectiveMmaINS1_40MainloopSm90TmaGmmaWarpSpecializedSparseILi12ENS5_IJNS4_1CILi2EEENSA_ILi1EEESC_EEENS1_35KernelTmaWarpSpecializedCooperativeEEENS5_IJNSA_ILi128EEENSA_ILi64EEESG_EEEaNS5_IJNS4_6LayoutINS5_IJiNS5_IJSB_iEEEiEEENS5_IJlNS5_IJSC_SB_EEElEEEEENSJ_INS5_IJNS5_IJSH_iEEENS5_IJSG_iEEEiEEENS5_IJNS5_IJSG_NSA_ILi8192EEEEEENS5_IJSC_lEEElEEEEEEEEaNS5_IJlSC_lEEENS4_8TiledMMAINS4_8MMA_AtomIJNS4_4SM904GMMA6SPARSE27GMMA_64x64x64_S32S8S8_SS_TNILNS12_9SparseSelE0EEEEEENSJ_ISD_NS5_IJSC_NSA_ILi0EEES18_EEEEENS5_IJNS4_10UnderscoreES1B_S1B_EEEEENS4_13SM90_TMA_LOADENS4_14ComposedLayoutINS4_7SwizzleILi2ELi4ELi3EEENS4_25smem_sparse_ptr_flag_bitsILi2ELi8EEENSJ_INS5_IJNS5_IJSC_NSA_ILi8EEEEEENS5_IJSB_SH_EEEEEENS5_IJNS5_IJS18_SG_EEESM_EEEEEEEvNS4_8identityENS4_23SM90_TMA_LOAD_MULTICASTENS1F_INS1G_ILi3ELi4ELi3EEENS4_18smem_ptr_flag_bitsILi8EEENSJ_INS5_IJS1K_SG_EEENS5_IJSG_SC_EEEEEEEvS1S_EENS_8epilogue10collective6detail29Sm90TmaWarpSpecializedAdapterINS23_15DefaultEpilogueIiNS5_IJSC_llEEES27_NS22_6thread17LinearCombinationIiLi1EiiLNS28_9ScaleType4KindE0ELNS_15FloatRoundStyleE2EiEENS1_15EpilogueDefaultEEEEEvvEEEEvNT_6ParamsE --------------------------
	.section	.nv.shared._ZN7cutlass13device_kernelINS_4gemm6kernel13GemmUniversalIN4cute5tupleIJiiiiEEENS1_10collective13CollectiveMmaINS1_40MainloopSm90TmaGmmaWarpSpecializedSparseILi12ENS5_IJNS4_1CILi2EEENSA_ILi1EEESC_EEENS1_35KernelTmaWarpSpecializedCooperativeEEENS5_IJNSA_ILi128EEENSA_ILi64EEESG_EEEaNS5_IJNS4_6LayoutINS5_IJiNS5_IJSB_iEEEiEEENS5_IJlNS5_IJSC_SB_EEElEEEEENSJ_INS5_IJNS5_IJSH_iEEENS5_IJSG_iEEEiEEENS5_IJNS5_IJSG_NSA_ILi8192EEEEEENS5_IJSC_lEEElEEEEEEEEaNS5_IJlSC_lEEENS4_8TiledMMAINS4_8MMA_AtomIJNS4_4SM904GMMA6SPARSE27GMMA_64x64x64_S32S8S8_SS_TNILNS12_9SparseSelE0EEEEEENSJ_ISD_NS5_IJSC_NSA_ILi0EEES18_EEEEENS5_IJNS4_10UnderscoreES1B_S1B_EEEEENS4_13SM90_TMA_LOADENS4_14ComposedLayoutINS4_7SwizzleILi2ELi4ELi3EEENS4_25smem_sparse_ptr_flag_bitsILi2ELi8EEENSJ_INS5_IJNS5_IJSC_NSA_ILi8EEEEEENS5_IJSB_SH_EEEEEENS5_IJNS5_IJS18_SG_EEESM_EEEEEEEvNS4_8identityENS4_23SM90_TMA_LOAD_MULTICASTENS1F_INS1G_ILi3ELi4ELi3EEENS4_18smem_ptr_flag_bitsILi8EEENSJ_INS5_IJS1K_SG_EEENS5_IJSG_SC_EEEEEEEvS1S_EENS_8epilogue10collective6detail29Sm90TmaWarpSpecializedAdapterINS23_15DefaultEpilogueIiNS5_IJSC_llEEES27_NS22_6thread17LinearCombinationIiLi1EiiLNS28_9ScaleType4KindE0ELNS_15FloatRoundStyleE2EiEENS1_15EpilogueDefaultEEEEEvvEEEEvNT_6ParamsE,"aw",@nobits
	.sectionflags	@""
	.align	16
	.zero		1024


//--------------------- .nv.shared.reserved.0     --------------------------
	.section	.nv.shared.reserved.0,"aw",@nobits
	.weak		__nv_reservedSMEM_offset_0_alias
	.size		__nv_reservedSMEM_offset_0_alias, 0, 0
	.other		__nv_reservedSMEM_offset_0_alias,@"STO_CUDA_RESERVED_SHARED STV_DEFAULT"
__nv_reservedSMEM_offset_0_alias:
	.zero		0


//--------------------- .nv.global                --------------------------
	.section	.nv.global,"aw",@nobits
.nv.global:
	.type		_ZN39_INTERNAL_e943541c_4_k_cu_f572f3d0_27834cute1_E,@object
	.size		_ZN39_INTERNAL_e943541c_4_k_cu_f572f3d0_27834cute1_E,(_ZN39_INTERNAL_e943541c_4_k_cu_f572f3d0_27834cuda3std3__45__cpo6cbeginE - _ZN39_INTERNAL_e943541c_4_k_cu_f572f3d0_27834cute1_E)
_ZN39_INTERNAL_e943541c_4_k_cu_f572f3d0_27834cute1_E:
	.zero		1
	.type		_ZN39_INTERNAL_e943541c_4_k_cu_f572f3d0_27834cuda3std3__45__cpo6cbeginE,@object
	.size		_ZN39_INTERNAL_e943541c_4_k_cu_f572f3d0_27834cuda3std3__45__cpo6cbeginE,(_ZN39_INTERNAL_e943541c_4_k_cu_f572f3d0_27834cuda3std3__48in_placeE - _ZN39_INTERNAL_e943541c_4_k_cu_f572f3d0_27834cuda3std3__45__cpo6cbeginE)
_ZN39_INTERNAL_e943541c_4_k_cu_f572f3d0_27834cuda3std3__45__cpo6cbeginE:
	.zero		1
	.type		_ZN39_INTERNAL_e943541c_4_k_cu_f572f3d0_27834cuda3std3__48in_placeE,@object
	.size		_ZN39_INTERNAL_e943541c_4_k_cu_f572f3d0_27834cuda3std3__48in_placeE,(_ZN39_INTERNAL_e943541c_4_k_cu_f572f3d0_27834cuda3std6ranges3__45__cpo9iter_moveE - _ZN39_INTERNAL_e943541c_4_k_cu_f572f3d0_27834cuda3std3__48in_placeE)
_ZN39_INTERNAL_e943541c_4_k_cu_f572f3d0_27834cuda3std3__48in_placeE:
	.zero		1
	.type		_ZN39_INTERNAL_e943541c_4_k_cu_f572f3d0_27834cuda3std6ranges3__45__cpo9iter_moveE,@object
	.size		_ZN39_INTERNAL_e943541c_4_k_cu_f572f3d0_27834cuda3std6ranges3__45__cpo9iter_moveE,(_ZN39_INTERNAL_e943541c_4_k_cu_f572f3d0_27834cuda3std3__45__cpo5beginE - _ZN39_INTERNAL_e943541c_4_k_cu_f572f3d0_27834cuda3std6ranges3__45__cpo9iter_moveE)
_ZN39_INTERNAL_e943541c_4_k_cu_f572f3d0_27834cuda3std6ranges3__45__cpo9iter_moveE:
	.zero		1
	.type		_ZN39_INTERNAL_e943541c_4_k_cu_f572f3d0_27834cuda3std3__45__cpo5beginE,@object
	.size		_ZN39_INTERNAL_e943541c_4_k_cu_f572f3d0_27834cuda3std3__45__cpo5beginE,(_ZN39_INTERNAL_e943541c_4_k_cu_f572f3d0_27834cuda3std3__441_GLOBAL__N__e943541c_4_k_cu_f572f3d0_27836ignoreE - _ZN39_INTERNAL_e943541c_4_k_cu_f572f3d0_27834cuda3std3__45__cpo5beginE)
_ZN39_INTERNAL_e943541c_4_k_cu_f572f3d0_27834cuda3std3__45__cpo5beginE:
	.zero		1
	.type		_ZN39_INTERNAL_e943541c_4_k_cu_f572f3d0_27834cuda3std3__441_GLOBAL__N__e943541c_4_k_cu_f572f3d0_27836ignoreE,@object
	.size		_ZN39_INTERNAL_e943541c_4_k_cu_f572f3d0_27834cuda3std3__441_GLOBAL__N__e943541c_4_k_cu_f572f3d0_27836ignoreE,(_ZN39_INTERNAL_e943541c_4_k_cu_f572f3d0_27834cute7productE - _ZN39_INTERNAL_e943541c_4_k_cu_f572f3d0_27834cuda3std3__441_GLOBAL__N__e943541c_4_k_cu_f572f3d0_27836ignoreE)
_ZN39_INTERNAL_e943541c_4_k_cu_f572f3d0_27834cuda3std3__441_GLOBAL__N__e943541c_4_k_cu_f572f3d0_27836ignoreE:
	.zero		1
	.type		_ZN39_INTERNAL_e943541c_4_k_cu_f572f3d0_27834cute7productE,@object
	.size		_ZN39_INTERNAL_e943541c_4_k_cu_f572f3d0_27834cute7productE,(_ZN39_INTERNAL_e943541c_4_k_cu_f572f3d0_27834cuda3std3__45__cpo3endE - _ZN39_INTERNAL_e943541c_4_k_cu_f572f3d0_27834cute7productE)
_ZN39_INTERNAL_e943541c_4_k_cu_f572f3d0_27834cute7productE:
	.zero		1
	.type		_ZN39_INTERNAL_e943541c_4_k_cu_f572f3d0_27834cuda3std3__45__cpo3endE,@object
	.size		_ZN39_INTERNAL_e943541c_4_k_cu_f572f3d0_27834cuda3std3__45__cpo3endE,(_ZN39_INTERNAL_e943541c_4_k_cu_f572f3d0_27834cuda3std3__419piecewise_constructE - _ZN39_INTERNAL_e943541c_4_k_cu_f572f3d0_27834cuda3std3__45__cpo3endE)
_ZN39_INTERNAL_e943541c_4_k_cu_f572f3d0_27834cuda3std3__45__cpo3endE:
	.zero		1
	.type		_ZN39_INTERNAL_e943541c_4_k_cu_f572f3d0_27834cuda3std3__419piecewise_constructE,@object
	.size		_ZN39_INTERNAL_e943541c_4_k_cu_f572f3d0_27834cuda3std3__419piecewise_constructE,(_ZN39_INTERNAL_e943541c_4_k_cu_f572f3d0_27834cuda3std3__45__cpo4cendE - _ZN39_INTERNAL_e943541c_4_k_cu_f572f3d0_27834cuda3std3__419piecewise_constructE)
_ZN39_INTERNAL_e943541c_4_k_cu_f572f3d0_27834cuda3std3__419piecewise_constructE:
	.zero		1
	.type		_ZN39_INTERNAL_e943541c_4_k_cu_f572f3d0_27834cuda3std3__45__cpo4cendE,@object
	.size		_ZN39_INTERNAL_e943541c_4_k_cu_f572f3d0_27834cuda3std3__45__cpo4cendE,(_ZN39_INTERNAL_e943541c_4_k_cu_f572f3d0_27834cuda3std6ranges3__45__cpo4swapE - _ZN39_INTERNAL_e943541c_4_k_cu_f572f3d0_27834cuda3std3__45__cpo4cendE)
_ZN39_INTERNAL_e943541c_4_k_cu_f572f3d0_27834cuda3std3__45__cpo4cendE:
	.zero		1
	.type		_ZN39_INTERNAL_e943541c_4_k_cu_f572f3d0_27834cuda3std6ranges3__45__cpo4swapE,@object
	.size		_ZN39_INTERNAL_e943541c_4_k_cu_f572f3d0_27834cuda3std6ranges3__45__cpo4swapE,(.L_7 - _ZN39_INTERNAL_e943541c_4_k_cu_f572f3d0_27834cuda3std6ranges3__45__cpo4swapE)
_ZN39_INTERNAL_e943541c_4_k_cu_f572f3d0_27834cuda3std6ranges3__45__cpo4swapE:
	.zero		1
.L_7:


//--------------------- .nv.constant0._ZN7cutlass13device_kernelINS_4gemm6kernel13GemmUniversalIN4cute5tupleIJiiiiEEENS1_10collective13CollectiveMmaINS1_40MainloopSm90TmaGmmaWarpSpecializedSparseILi12ENS5_IJNS4_1CILi2EEENSA_ILi1EEESC_EEENS1_35KernelTmaWarpSpecializedCooperativeEEENS5_IJNSA_ILi128EEENSA_ILi64EEESG_EEEaNS5_IJNS4_6LayoutINS5_IJiNS5_IJSB_iEEEiEEENS5_IJlNS5_IJSC_SB_EEElEEEEENSJ_INS5_IJNS5_IJSH_iEEENS5_IJSG_iEEEiEEENS5_IJNS5_IJSG_NSA_ILi8192EEEEEENS5_IJSC_lEEElEEEEEEEEaNS5_IJlSC_lEEENS4_8TiledMMAINS4_8MMA_AtomIJNS4_4SM904GMMA6SPARSE27GMMA_64x64x64_S32S8S8_SS_TNILNS12_9SparseSelE0EEEEEENSJ_ISD_NS5_IJSC_NSA_ILi0EEES18_EEEEENS5_IJNS4_10UnderscoreES1B_S1B_EEEEENS4_13SM90_TMA_LOADENS4_14ComposedLayoutINS4_7SwizzleILi2ELi4ELi3EEENS4_25smem_sparse_ptr_flag_bitsILi2ELi8EEENSJ_INS5_IJNS5_IJSC_NSA_ILi8EEEEEENS5_IJSB_SH_EEEEEENS5_IJNS5_IJS18_SG_EEESM_EEEEEEEvNS4_8identityENS4_23SM90_TMA_LOAD_MULTICASTENS1F_INS1G_ILi3ELi4ELi3EEENS4_18smem_ptr_flag_bitsILi8EEENSJ_INS5_IJS1K_SG_EEENS5_IJSG_SC_EEEEEEEvS1S_EENS_8epilogue10collective6detail29Sm90TmaWarpSpecializedAdapterINS23_15DefaultEpilogueIiNS5_IJSC_llEEES27_NS22_6thread17LinearCombinationIiLi1EiiLNS28_9ScaleType4KindE0ELNS_15FloatRoundStyleE2EiEENS1_15EpilogueDefaultEEEEEvvEEEEvNT_6ParamsE --------------------------
	.section	.nv.constant0._ZN7cutlass13device_kernelINS_4gemm6kernel13GemmUniversalIN4cute5tupleIJiiiiEEENS1_10collective13CollectiveMmaINS1_40MainloopSm90TmaGmmaWarpSpecializedSparseILi12ENS5_IJNS4_1CILi2EEENSA_ILi1EEESC_EEENS1_35KernelTmaWarpSpecializedCooperativeEEENS5_IJNSA_ILi128EEENSA_ILi64EEESG_EEEaNS5_IJNS4_6LayoutINS5_IJiNS5_IJSB_iEEEiEEENS5_IJlNS5_IJSC_SB_EEElEEEEENSJ_INS5_IJNS5_IJSH_iEEENS5_IJSG_iEEEiEEENS5_IJNS5_IJSG_NSA_ILi8192EEEEEENS5_IJSC_lEEElEEEEEEEEaNS5_IJlSC_lEEENS4_8TiledMMAINS4_8MMA_AtomIJNS4_4SM904GMMA6SPARSE27GMMA_64x64x64_S32S8S8_SS_TNILNS12_9SparseSelE0EEEEEENSJ_ISD_NS5_IJSC_NSA_ILi0EEES18_EEEEENS5_IJNS4_10UnderscoreES1B_S1B_EEEEENS4_13SM90_TMA_LOADENS4_14ComposedLayoutINS4_7SwizzleILi2ELi4ELi3EEENS4_25smem_sparse_ptr_flag_bitsILi2ELi8EEENSJ_INS5_IJNS5_IJSC_NSA_ILi8EEEEEENS5_IJSB_SH_EEEEEENS5_IJNS5_IJS18_SG_EEESM_EEEEEEEvNS4_8identityENS4_23SM90_TMA_LOAD_MULTICASTENS1F_INS1G_ILi3ELi4ELi3EEENS4_18smem_ptr_flag_bitsILi8EEENSJ_INS5_IJS1K_SG_EEENS5_IJSG_SC_EEEEEEEvS1S_EENS_8epilogue10collective6detail29Sm90TmaWarpSpecializedAdapterINS23_15DefaultEpilogueIiNS5_IJSC_llEEES27_NS22_6thread17LinearCombinationIiLi1EiiLNS28_9ScaleType4KindE0ELNS_15FloatRoundStyleE2EiEENS1_15EpilogueDefaultEEEEEvvEEEEvNT_6ParamsE,"a",@progbits
	.sectionflags	@""
	.align	4
.nv.constant0._ZN7cutlass13device_kernelINS_4gemm6kernel13GemmUniversalIN4cute5tupleIJiiiiEEENS1_10collective13CollectiveMmaINS1_40MainloopSm90TmaGmmaWarpSpecializedSparseILi12ENS5_IJNS4_1CILi2EEENSA_ILi1EEESC_EEENS1_35KernelTmaWarpSpecializedCooperativeEEENS5_IJNSA_ILi128EEENSA_ILi64EEESG_EEEaNS5_IJNS4_6LayoutINS5_IJiNS5_IJSB_iEEEiEEENS5_IJlNS5_IJSC_SB_EEElEEEEENSJ_INS5_IJNS5_IJSH_iEEENS5_IJSG_iEEEiEEENS5_IJNS5_IJSG_NSA_ILi8192EEEEEENS5_IJSC_lEEElEEEEEEEEaNS5_IJlSC_lEEENS4_8TiledMMAINS4_8MMA_AtomIJNS4_4SM904GMMA6SPARSE27GMMA_64x64x64_S32S8S8_SS_TNILNS12_9SparseSelE0EEEEEENSJ_ISD_NS5_IJSC_NSA_ILi0EEES18_EEEEENS5_IJNS4_10UnderscoreES1B_S1B_EEEEENS4_13SM90_TMA_LOADENS4_14ComposedLayoutINS4_7SwizzleILi2ELi4ELi3EEENS4_25smem_sparse_ptr_flag_bitsILi2ELi8EEENSJ_INS5_IJNS5_IJSC_NSA_ILi8EEEEEENS5_IJSB_SH_EEEEEENS5_IJNS5_IJS18_SG_EEESM_EEEEEEEvNS4_8identityENS4_23SM90_TMA_LOAD_MULTICASTENS1F_INS1G_ILi3ELi4ELi3EEENS4_18smem_ptr_flag_bitsILi8EEENSJ_INS5_IJS1K_SG_EEENS5_IJSG_SC_EEEEEEEvS1S_EENS_8epilogue10collective6detail29Sm90TmaWarpSpecializedAdapterINS23_15DefaultEpilogueIiNS5_IJSC_llEEES27_NS22_6thread17LinearCombinationIiLi1EiiLNS28_9ScaleType4KindE0ELNS_15FloatRoundStyleE2EiEENS1_15EpilogueDefaultEEEEEvvEEEEvNT_6ParamsE:
	.zero		1920


//--------------------- SYMBOLS --------------------------

	.type		.nv.reservedSmem.offset0,@object
	.size		.nv.reservedSmem.offset0,0x4
